// auto-generated by cutlass_sweep.conv — config: {"arch": "sm_90", "cluster_m": 2, "cluster_n": 1, "conv_kind": "dgrad", "dtype": "fp16", "ndim": 3, "tile_k": 32, "tile_m": 128, "tile_n": 128}
#include "cutlass/cutlass.h"
#include "cute/tensor.hpp"
#include "cutlass/kernel_hardware_info.hpp"
#include "cutlass/conv/convolution.h"
#include "cutlass/conv/dispatch_policy.hpp"
#include "cutlass/conv/collective/collective_builder.hpp"
#include "cutlass/conv/kernel/conv_universal.hpp"
#include "cutlass/conv/device/conv_universal_adapter.hpp"
#include "cutlass/epilogue/collective/collective_builder.hpp"

using namespace cute;
using Elem = cutlass::half_t;
using Acc  = float;
using LayoutAB = cutlass::layout::TensorNDHWC;
using LayoutC  = cutlass::layout::TensorNDHWC;
constexpr auto ConvOp = cutlass::conv::Operator::kDgrad;
using TileShape    = Shape<_128, _128, Shape<_32>>;
using ClusterShape = Shape<_2, _1, _1>;

using CollectiveEpilogue = typename cutlass::epilogue::collective::CollectiveBuilder<
    cutlass::arch::Sm90, cutlass::arch::OpClassTensorOp,
    TileShape, ClusterShape,
    cutlass::epilogue::collective::EpilogueTileAuto,
    Acc, Acc,
    Elem, LayoutC, 128 / cutlass::sizeof_bits<Elem>::value,
    Elem, LayoutC, 128 / cutlass::sizeof_bits<Elem>::value,
    cutlass::epilogue::collective::EpilogueScheduleAuto
  >::CollectiveOp;

using CollectiveMainloop = typename cutlass::conv::collective::CollectiveBuilder<
    cutlass::arch::Sm90, cutlass::arch::OpClassTensorOp, ConvOp,
    Elem, LayoutAB, 128 / cutlass::sizeof_bits<Elem>::value,
    Elem, LayoutAB, 128 / cutlass::sizeof_bits<Elem>::value,
    Acc,
    TileShape, ClusterShape,
    cutlass::conv::collective::StageCountAutoCarveout<
        static_cast<int>(sizeof(typename CollectiveEpilogue::SharedStorage))>,
    cutlass::conv::collective::KernelScheduleAuto
  >::CollectiveOp;

using ProblemShape = cutlass::conv::ConvProblemShape<
    ConvOp, CollectiveMainloop::DispatchPolicy::NumSpatialDimensions>;
using ConvKernel = cutlass::conv::kernel::ConvUniversal<
    ProblemShape, CollectiveMainloop, CollectiveEpilogue>;
using Conv = cutlass::conv::device::ConvUniversalAdapter<ConvKernel>;

auto* _anchor = &cutlass::device_kernel<ConvKernel>;


// ===== COMPILED SASS (sm_90a) =====

	.target	sm_90a

	.elftype	@"ET_EXEC"


//--------------------- .note.nv.tkinfo           --------------------------
	.section	.note.nv.tkinfo,"",@"SHT_NOTE"
	.sectionflags	@"SHF_NOTE_NV_TKINFO"
	.tkinfo
        /*0018*/ 	.word	0x00000002
        /*0030*/ 	.string	""
        /*0030*/ 	.string	"ptxas"
        /*0030*/ 	.string	"Cuda compilation tools, release 13.0, V13.0.88"
        /*0030*/ 	.string	"Build cuda_13.0.r13.0/compiler.36424714_0"
        /*0030*/ 	.string	"-arch sm_90a -m 64 "



//--------------------- .note.nv.cuinfo           --------------------------
	.section	.note.nv.cuinfo,"",@"SHT_NOTE"
	.sectionflags	@"SHF_NOTE_NV_CUINFO"
        /*0018*/ 	.short	0x0002
        /*001a*/ 	.short	0x005a
        /*001c*/ 	.short	0x0082
	.zero		2


//--------------------- .nv.info                  --------------------------
	.section	.nv.info,"",@"SHT_CUDA_INFO"
	.align	4


	//----- nvinfo : EIATTR_REGCOUNT
	.align		4
        /*0000*/ 	.byte	0x04, 0x2f
        /*0002*/ 	.short	(.L_12 - .L_11)
	.align		4
.L_11:
        /*0004*/ 	.word	index@(_ZN7cutlass13device_kernelINS_4conv6kernel13ConvUniversalINS1_16ConvProblemShapeILNS1_8OperatorE1ELi3EEENS1_10collective14CollectiveConvINS1_46MainloopSm90TmaGmmaWarpSpecializedImplicitGemmILS5_1ELi14ELi3EN4cute5tupleIJNSA_1CILi2EEENSC_ILi1EEESE_EEENS1_36KernelImplicitTmaWarpSpecializedSm90ELi1EEENSB_IJNSC_ILi128EEESI_NSB_IJNSC_ILi32EEEEEEEEENS_6half_tESM_NSA_8TiledMMAINSA_8MMA_AtomIJNSA_4SM904GMMA26MMA_64x128x16_F32F16F16_SSILNSQ_5MajorE0ELSS_1ELNSQ_7ScaleInE1ELST_1EEEEEENSA_6LayoutINSB_IJSE_SE_SE_EEENSB_IJNSC_ILi0EEESY_SY_EEEEENSB_IJNSA_10UnderscoreES11_S11_EEEEENS7_6detail26Sm90ImplicitGemmTileTraitsINSA_20SM90_TMA_LOAD_IM2COLENSA_14ComposedLayoutINSA_7SwizzleILi2ELi4ELi3EEENSA_18smem_ptr_flag_bitsILi16EEENSW_INSB_IJNSB_IJNSC_ILi8EEENSC_ILi16EEEEEENSB_IJSJ_SE_EEENSB_IJSE_NSC_ILi14EEEEEEEEENSB_IJNSB_IJSJ_NSC_ILi256EEEEEENSB_IJSE_SY_EEENSB_IJSY_NSC_ILi4096EEEEEEEEEEEEEvEENS15_INSA_23SM90_TMA_LOAD_MULTICASTENS17_INS18_ILi3ELi4ELi3EEES1B_NSW_INSB_IJNSB_IJNSC_ILi64EEESD_EEENSB_IJS1C_NSC_ILi4EEEEEES1H_EEENSB_IJNSB_IJSE_NSC_ILi2048EEEEEENSB_IJS1U_NSC_ILi512EEEEEES1N_EEEEEEEvEEEENS_8epilogue10collective6detail29Sm90TmaWarpSpecializedAdapterINS29_15DefaultEpilogueISM_NSB_IJNSB_IJllllEEESE_SY_EEES2E_NS28_6thread17LinearCombinationISM_Li1EffLNS2F_9ScaleType4KindE0ELNS_15FloatRoundStyleE2ESM_EENS_4gemm15EpilogueDefaultEEEEEvvEEEEvNT_6ParamsE)
        /*0008*/ 	.word	0x0000009a


	//----- nvinfo : EIATTR_FRAME_SIZE
	.align		4
.L_12:
        /*000c*/ 	.byte	0x04, 0x11
        /*000e*/ 	.short	(.L_14 - .L_13)
	.align		4
.L_13:
        /*0010*/ 	.word	index@(_ZN7cutlass13device_kernelINS_4conv6kernel13ConvUniversalINS1_16ConvProblemShapeILNS1_8OperatorE1ELi3EEENS1_10collective14CollectiveConvINS1_46MainloopSm90TmaGmmaWarpSpecializedImplicitGemmILS5_1ELi14ELi3EN4cute5tupleIJNSA_1CILi2EEENSC_ILi1EEESE_EEENS1_36KernelImplicitTmaWarpSpecializedSm90ELi1EEENSB_IJNSC_ILi128EEESI_NSB_IJNSC_ILi32EEEEEEEEENS_6half_tESM_NSA_8TiledMMAINSA_8MMA_AtomIJNSA_4SM904GMMA26MMA_64x128x16_F32F16F16_SSILNSQ_5MajorE0ELSS_1ELNSQ_7ScaleInE1ELST_1EEEEEENSA_6LayoutINSB_IJSE_SE_SE_EEENSB_IJNSC_ILi0EEESY_SY_EEEEENSB_IJNSA_10UnderscoreES11_S11_EEEEENS7_6detail26Sm90ImplicitGemmTileTraitsINSA_20SM90_TMA_LOAD_IM2COLENSA_14ComposedLayoutINSA_7SwizzleILi2ELi4ELi3EEENSA_18smem_ptr_flag_bitsILi16EEENSW_INSB_IJNSB_IJNSC_ILi8EEENSC_ILi16EEEEEENSB_IJSJ_SE_EEENSB_IJSE_NSC_ILi14EEEEEEEEENSB_IJNSB_IJSJ_NSC_ILi256EEEEEENSB_IJSE_SY_EEENSB_IJSY_NSC_ILi4096EEEEEEEEEEEEEvEENS15_INSA_23SM90_TMA_LOAD_MULTICASTENS17_INS18_ILi3ELi4ELi3EEES1B_NSW_INSB_IJNSB_IJNSC_ILi64EEESD_EEENSB_IJS1C_NSC_ILi4EEEEEES1H_EEENSB_IJNSB_IJSE_NSC_ILi2048EEEEEENSB_IJS1U_NSC_ILi512EEEEEES1N_EEEEEEEvEEEENS_8epilogue10collective6detail29Sm90TmaWarpSpecializedAdapterINS29_15DefaultEpilogueISM_NSB_IJNSB_IJllllEEESE_SY_EEES2E_NS28_6thread17LinearCombinationISM_Li1EffLNS2F_9ScaleType4KindE0ELNS_15FloatRoundStyleE2ESM_EENS_4gemm15EpilogueDefaultEEEEEvvEEEEvNT_6ParamsE)
        /*0014*/ 	.word	0x00000000


	//----- nvinfo : EIATTR_MIN_STACK_SIZE
	.align		4
.L_14:
        /*0018*/ 	.byte	0x04, 0x12
        /*001a*/ 	.short	(.L_16 - .L_15)
	.align		4
.L_15:
        /*001c*/ 	.word	index@(_ZN7cutlass13device_kernelINS_4conv6kernel13ConvUniversalINS1_16ConvProblemShapeILNS1_8OperatorE1ELi3EEENS1_10collective14CollectiveConvINS1_46MainloopSm90TmaGmmaWarpSpecializedImplicitGemmILS5_1ELi14ELi3EN4cute5tupleIJNSA_1CILi2EEENSC_ILi1EEESE_EEENS1_36KernelImplicitTmaWarpSpecializedSm90ELi1EEENSB_IJNSC_ILi128EEESI_NSB_IJNSC_ILi32EEEEEEEEENS_6half_tESM_NSA_8TiledMMAINSA_8MMA_AtomIJNSA_4SM904GMMA26MMA_64x128x16_F32F16F16_SSILNSQ_5MajorE0ELSS_1ELNSQ_7ScaleInE1ELST_1EEEEEENSA_6LayoutINSB_IJSE_SE_SE_EEENSB_IJNSC_ILi0EEESY_SY_EEEEENSB_IJNSA_10UnderscoreES11_S11_EEEEENS7_6detail26Sm90ImplicitGemmTileTraitsINSA_20SM90_TMA_LOAD_IM2COLENSA_14ComposedLayoutINSA_7SwizzleILi2ELi4ELi3EEENSA_18smem_ptr_flag_bitsILi16EEENSW_INSB_IJNSB_IJNSC_ILi8EEENSC_ILi16EEEEEENSB_IJSJ_SE_EEENSB_IJSE_NSC_ILi14EEEEEEEEENSB_IJNSB_IJSJ_NSC_ILi256EEEEEENSB_IJSE_SY_EEENSB_IJSY_NSC_ILi4096EEEEEEEEEEEEEvEENS15_INSA_23SM90_TMA_LOAD_MULTICASTENS17_INS18_ILi3ELi4ELi3EEES1B_NSW_INSB_IJNSB_IJNSC_ILi64EEESD_EEENSB_IJS1C_NSC_ILi4EEEEEES1H_EEENSB_IJNSB_IJSE_NSC_ILi2048EEEEEENSB_IJS1U_NSC_ILi512EEEEEES1N_EEEEEEEvEEEENS_8epilogue10collective6detail29Sm90TmaWarpSpecializedAdapterINS29_15DefaultEpilogueISM_NSB_IJNSB_IJllllEEESE_SY_EEES2E_NS28_6thread17LinearCombinationISM_Li1EffLNS2F_9ScaleType4KindE0ELNS_15FloatRoundStyleE2ESM_EENS_4gemm15EpilogueDefaultEEEEEvvEEEEvNT_6ParamsE)
        /*0020*/ 	.word	0x00000000
.L_16:


//--------------------- .nv.compat                --------------------------
	.section	.nv.compat,"",@"SHT_CUDA_COMPAT_INFO"
	.align	4
        /*0000*/ 	.byte	0x02, 0x09, 0x01, 0x00, 0x02, 0x02, 0x04, 0x00, 0x02, 0x05, 0x05, 0x00, 0x03, 0x07, 0x01, 0x01
        /*0010*/ 	.byte	0x02, 0x03, 0x01, 0x00, 0x02, 0x06, 0x01, 0x00, 0x04, 0x0b, 0x08, 0x00, 0x00, 0x00, 0x00, 0x00
        /*0020*/ 	.byte	0x00, 0x00, 0x00, 0x00


//--------------------- .nv.info._ZN7cutlass13device_kernelINS_4conv6kernel13ConvUniversalINS1_16ConvProblemShapeILNS1_8OperatorE1ELi3EEENS1_10collective14CollectiveConvINS1_46MainloopSm90TmaGmmaWarpSpecializedImplicitGemmILS5_1ELi14ELi3EN4cute5tupleIJNSA_1CILi2EEENSC_ILi1EEESE_EEENS1_36KernelImplicitTmaWarpSpecializedSm90ELi1EEENSB_IJNSC_ILi128EEESI_NSB_IJNSC_ILi32EEEEEEEEENS_6half_tESM_NSA_8TiledMMAINSA_8MMA_AtomIJNSA_4SM904GMMA26MMA_64x128x16_F32F16F16_SSILNSQ_5MajorE0ELSS_1ELNSQ_7ScaleInE1ELST_1EEEEEENSA_6LayoutINSB_IJSE_SE_SE_EEENSB_IJNSC_ILi0EEESY_SY_EEEEENSB_IJNSA_10UnderscoreES11_S11_EEEEENS7_6detail26Sm90ImplicitGemmTileTraitsINSA_20SM90_TMA_LOAD_IM2COLENSA_14ComposedLayoutINSA_7SwizzleILi2ELi4ELi3EEENSA_18smem_ptr_flag_bitsILi16EEENSW_INSB_IJNSB_IJNSC_ILi8EEENSC_ILi16EEEEEENSB_IJSJ_SE_EEENSB_IJSE_NSC_ILi14EEEEEEEEENSB_IJNSB_IJSJ_NSC_ILi256EEEEEENSB_IJSE_SY_EEENSB_IJSY_NSC_ILi4096EEEEEEEEEEEEEvEENS15_INSA_23SM90_TMA_LOAD_MULTICASTENS17_INS18_ILi3ELi4ELi3EEES1B_NSW_INSB_IJNSB_IJNSC_ILi64EEESD_EEENSB_IJS1C_NSC_ILi4EEEEEES1H_EEENSB_IJNSB_IJSE_NSC_ILi2048EEEEEENSB_IJS1U_NSC_ILi512EEEEEES1N_EEEEEEEvEEEENS_8epilogue10collective6detail29Sm90TmaWarpSpecializedAdapterINS29_15DefaultEpilogueISM_NSB_IJNSB_IJllllEEESE_SY_EEES2E_NS28_6thread17LinearCombinationISM_Li1EffLNS2F_9ScaleType4KindE0ELNS_15FloatRoundStyleE2ESM_EENS_4gemm15EpilogueDefaultEEEEEvvEEEEvNT_6ParamsE --------------------------
	.section	.nv.info._ZN7cutlass13device_kernelINS_4conv6kernel13ConvUniversalINS1_16ConvProblemShapeILNS1_8OperatorE1ELi3EEENS1_10collective14CollectiveConvINS1_46MainloopSm90TmaGmmaWarpSpecializedImplicitGemmILS5_1ELi14ELi3EN4cute5tupleIJNSA_1CILi2EEENSC_ILi1EEESE_EEENS1_36KernelImplicitTmaWarpSpecializedSm90ELi1EEENSB_IJNSC_ILi128EEESI_NSB_IJNSC_ILi32EEEEEEEEENS_6half_tESM_NSA_8TiledMMAINSA_8MMA_AtomIJNSA_4SM904GMMA26MMA_64x128x16_F32F16F16_SSILNSQ_5MajorE0ELSS_1ELNSQ_7ScaleInE1ELST_1EEEEEENSA_6LayoutINSB_IJSE_SE_SE_EEENSB_IJNSC_ILi0EEESY_SY_EEEEENSB_IJNSA_10UnderscoreES11_S11_EEEEENS7_6detail26Sm90ImplicitGemmTileTraitsINSA_20SM90_TMA_LOAD_IM2COLENSA_14ComposedLayoutINSA_7SwizzleILi2ELi4ELi3EEENSA_18smem_ptr_flag_bitsILi16EEENSW_INSB_IJNSB_IJNSC_ILi8EEENSC_ILi16EEEEEENSB_IJSJ_SE_EEENSB_IJSE_NSC_ILi14EEEEEEEEENSB_IJNSB_IJSJ_NSC_ILi256EEEEEENSB_IJSE_SY_EEENSB_IJSY_NSC_ILi4096EEEEEEEEEEEEEvEENS15_INSA_23SM90_TMA_LOAD_MULTICASTENS17_INS18_ILi3ELi4ELi3EEES1B_NSW_INSB_IJNSB_IJNSC_ILi64EEESD_EEENSB_IJS1C_NSC_ILi4EEEEEES1H_EEENSB_IJNSB_IJSE_NSC_ILi2048EEEEEENSB_IJS1U_NSC_ILi512EEEEEES1N_EEEEEEEvEEEENS_8epilogue10collective6detail29Sm90TmaWarpSpecializedAdapterINS29_15DefaultEpilogueISM_NSB_IJNSB_IJllllEEESE_SY_EEES2E_NS28_6thread17LinearCombinationISM_Li1EffLNS2F_9ScaleType4KindE0ELNS_15FloatRoundStyleE2ESM_EENS_4gemm15EpilogueDefaultEEEEEvvEEEEvNT_6ParamsE,"",@"SHT_CUDA_INFO"
	.sectionflags	@""
	.align	4


	//----- nvinfo : EIATTR_CUDA_API_VERSION
	.align		4
        /*0000*/ 	.byte	0x04, 0x37
        /*0002*/ 	.short	(.L_18 - .L_17)
.L_17:
        /*0004*/ 	.word	0x00000082


	//----- nvinfo : EIATTR_KPARAM_INFO
	.align		4
.L_18:
        /*0008*/ 	.byte	0x04, 0x17
        /*000a*/ 	.short	(.L_20 - .L_19)
.L_19:
        /*000c*/ 	.word	0x00000000
        /*0010*/ 	.short	0x0000
        /*0012*/ 	.short	0x0070
        /*0014*/ 	.byte	0x00, 0xf0, 0x01, 0x10


	//----- nvinfo : EIATTR_SPARSE_MMA_MASK
	.align		4
.L_20:
        /*0018*/ 	.byte	0x03, 0x50
        /*001a*/ 	.short	0x0000


	//----- nvinfo : EIATTR_MAXREG_COUNT
	.align		4
        /*001c*/ 	.byte	0x03, 0x1b
        /*001e*/ 	.short	0x00ff


	//----- nvinfo : EIATTR_NUM_BARRIERS
	.align		4
        /*0020*/ 	.byte	0x02, 0x4c
        /*0022*/ 	.byte	0x01
	.zero		1


	//----- nvinfo : EIATTR_MERCURY_ISA_VERSION
	.align		4
        /*0024*/ 	.byte	0x03, 0x5f
        /*0026*/ 	.short	0x0101


	//----- nvinfo : EIATTR_COOP_GROUP_MASK_REGIDS
	.align		4
        /*0028*/ 	.byte	0x04, 0x29
        /*002a*/ 	.short	(.L_22 - .L_21)


	//   ....[0]....
.L_21:
        /*002c*/ 	.word	0xffffffff


	//   ....[1]....
        /*0030*/ 	.word	0xffffffff


	//   ....[2]....
        /*0034*/ 	.word	0xffffffff


	//   ....[3]....
        /*0038*/ 	.word	0xffffffff


	//----- nvinfo : EIATTR_COOP_GROUP_INSTR_OFFSETS
	.align		4
.L_22:
        /*003c*/ 	.byte	0x04, 0x28
        /*003e*/ 	.short	(.L_24 - .L_23)


	//   ....[0]....
.L_23:
        /*0040*/ 	.word	0x00000070


	//   ....[1]....
        /*0044*/ 	.word	0x00000080


	//   ....[2]....
        /*0048*/ 	.word	0x00000140


	//   ....[3]....
        /*004c*/ 	.word	0x00000810


	//----- nvinfo : EIATTR_MBARRIER_INSTR_OFFSETS
	.align		4
.L_24:
        /*0050*/ 	.byte	0x04, 0x39
        /*0052*/ 	.short	(.L_26 - .L_25)


	//   ....[0]....
.L_25:
        /*0054*/ 	.word	0x00000310
        /*0058*/ 	.word	0x000000ff
        /*005c*/ 	.word	0x00038000
        /*0060*/ 	.short	0x0100
        /*0062*/ 	.byte	0x08
	.zero		1


	//   ....[1]....
        /*0064*/ 	.word	0x00000320
        /*0068*/ 	.word	0x000000ff
        /*006c*/ 	.word	0x00038070
        /*0070*/ 	.short	0x0100
        /*0072*/ 	.byte	0x08
	.zero		1


	//   ....[2]....
        /*0074*/ 	.word	0x00000330
        /*0078*/ 	.word	0x000000ff
        /*007c*/ 	.word	0x00038008
        /*0080*/ 	.short	0x0100
        /*0082*/ 	.byte	0x08
	.zero		1


	//   ....[3]....
        /*0084*/ 	.word	0x00000340
        /*0088*/ 	.word	0x000000ff
        /*008c*/ 	.word	0x00038078
        /*0090*/ 	.short	0x0100
        /*0092*/ 	.byte	0x08
	.zero		1


	//   ....[4]....
        /*0094*/ 	.word	0x00000350
        /*0098*/ 	.word	0x000000ff
        /*009c*/ 	.word	0x00038010
        /*00a0*/ 	.short	0x0100
        /*00a2*/ 	.byte	0x08
	.zero		1


	//   ....[5]....
        /*00a4*/ 	.word	0x00000360
        /*00a8*/ 	.word	0x000000ff
        /*00ac*/ 	.word	0x00038080
        /*00b0*/ 	.short	0x0100
        /*00b2*/ 	.byte	0x08
	.zero		1


	//   ....[6]....
        /*00b4*/ 	.word	0x00000370
        /*00b8*/ 	.word	0x000000ff
        /*00bc*/ 	.word	0x00038018
        /*00c0*/ 	.short	0x0100
        /*00c2*/ 	.byte	0x08
	.zero		1


	//   ....[7]....
        /*00c4*/ 	.word	0x00000380
        /*00c8*/ 	.word	0x000000ff
        /*00cc*/ 	.word	0x00038088
        /*00d0*/ 	.short	0x0100
        /*00d2*/ 	.byte	0x08
	.zero		1


	//   ....[8]....
        /*00d4*/ 	.word	0x00000390
        /*00d8*/ 	.word	0x000000ff
        /*00dc*/ 	.word	0x00038020
        /*00e0*/ 	.short	0x0100
        /*00e2*/ 	.byte	0x08
	.zero		1


	//   ....[9]....
        /*00e4*/ 	.word	0x000003a0
        /*00e8*/ 	.word	0x000000ff
        /*00ec*/ 	.word	0x00038090
        /*00f0*/ 	.short	0x0100
        /*00f2*/ 	.byte	0x08
	.zero		1


	//   ....[10]....
        /*00f4*/ 	.word	0x000003b0
        /*00f8*/ 	.word	0x000000ff
        /*00fc*/ 	.word	0x00038028
        /*0100*/ 	.short	0x0100
        /*0102*/ 	.byte	0x08
	.zero		1


	//   ....[11]....
        /*0104*/ 	.word	0x000003c0
        /*0108*/ 	.word	0x000000ff
        /*010c*/ 	.word	0x00038098
        /*0110*/ 	.short	0x0100
        /*0112*/ 	.byte	0x08
	.zero		1


	//   ....[12]....
        /*0114*/ 	.word	0x000003d0
        /*0118*/ 	.word	0x000000ff
        /*011c*/ 	.word	0x00038030
        /*0120*/ 	.short	0x0100
        /*0122*/ 	.byte	0x08
	.zero		1


	//   ....[13]....
        /*0124*/ 	.word	0x000003e0
        /*0128*/ 	.word	0x000000ff
        /*012c*/ 	.word	0x000380a0
        /*0130*/ 	.short	0x0100
        /*0132*/ 	.byte	0x08
	.zero		1


	//   ....[14]....
        /*0134*/ 	.word	0x000003f0
        /*0138*/ 	.word	0x000000ff
        /*013c*/ 	.word	0x00038038
        /*0140*/ 	.short	0x0100
        /*0142*/ 	.byte	0x08
	.zero		1


	//   ....[15]....
        /*0144*/ 	.word	0x00000400
        /*0148*/ 	.word	0x000000ff
        /*014c*/ 	.word	0x000380a8
        /*0150*/ 	.short	0x0100
        /*0152*/ 	.byte	0x08
	.zero		1


	//   ....[16]....
        /*0154*/ 	.word	0x00000410
        /*0158*/ 	.word	0x000000ff
        /*015c*/ 	.word	0x00038040
        /*0160*/ 	.short	0x0100
        /*0162*/ 	.byte	0x08
	.zero		1


	//   ....[17]....
        /*0164*/ 	.word	0x00000420
        /*0168*/ 	.word	0x000000ff
        /*016c*/ 	.word	0x000380b0
        /*0170*/ 	.short	0x0100
        /*0172*/ 	.byte	0x08
	.zero		1


	//   ....[18]....
        /*0174*/ 	.word	0x00000430
        /*0178*/ 	.word	0x000000ff
        /*017c*/ 	.word	0x00038048
        /*0180*/ 	.short	0x0100
        /*0182*/ 	.byte	0x08
	.zero		1


	//   ....[19]....
        /*0184*/ 	.word	0x00000440
        /*0188*/ 	.word	0x000000ff
        /*018c*/ 	.word	0x000380b8
        /*0190*/ 	.short	0x0100
        /*0192*/ 	.byte	0x08
	.zero		1


	//   ....[20]....
        /*0194*/ 	.word	0x00000450
        /*0198*/ 	.word	0x000000ff
        /*019c*/ 	.word	0x00038050
        /*01a0*/ 	.short	0x0100
        /*01a2*/ 	.byte	0x08
	.zero		1


	//   ....[21]....
        /*01a4*/ 	.word	0x00000460
        /*01a8*/ 	.word	0x000000ff
        /*01ac*/ 	.word	0x000380c0
        /*01b0*/ 	.short	0x0100
        /*01b2*/ 	.byte	0x08
	.zero		1


	//   ....[22]....
        /*01b4*/ 	.word	0x00000470
        /*01b8*/ 	.word	0x000000ff
        /*01bc*/ 	.word	0x00038058
        /*01c0*/ 	.short	0x0100
        /*01c2*/ 	.byte	0x08
	.zero		1


	//   ....[23]....
        /*01c4*/ 	.word	0x00000480
        /*01c8*/ 	.word	0x000000ff
        /*01cc*/ 	.word	0x000380c8
        /*01d0*/ 	.short	0x0100
        /*01d2*/ 	.byte	0x08
	.zero		1


	//   ....[24]....
        /*01d4*/ 	.word	0x00000490
        /*01d8*/ 	.word	0x000000ff
        /*01dc*/ 	.word	0x00038060
        /*01e0*/ 	.short	0x0100
        /*01e2*/ 	.byte	0x08
	.zero		1


	//   ....[25]....
        /*01e4*/ 	.word	0x000004a0
        /*01e8*/ 	.word	0x000000ff
        /*01ec*/ 	.word	0x000380d0
        /*01f0*/ 	.short	0x0100
        /*01f2*/ 	.byte	0x08
	.zero		1


	//   ....[26]....
        /*01f4*/ 	.word	0x000004b0
        /*01f8*/ 	.word	0x000000ff
        /*01fc*/ 	.word	0x00038068
        /*0200*/ 	.short	0x0100
        /*0202*/ 	.byte	0x08
	.zero		1


	//   ....[27]....
        /*0204*/ 	.word	0x000004c0
        /*0208*/ 	.word	0x000000ff
        /*020c*/ 	.word	0x000380d8
        /*0210*/ 	.short	0x0100
        /*0212*/ 	.byte	0x08
	.zero		1


	//   ....[28]....
        /*0214*/ 	.word	0x00001080
        /*0218*/ 	.word	0x00000006
        /*021c*/ 	.word	0x00038000
        /*0220*/ 	.short	0x010a
        /*0222*/ 	.byte	0x3f
	.zero		1


	//   ....[29]....
        /*0224*/ 	.word	0x000013e0
        /*0228*/ 	.word	0x0000000a
        /*022c*/ 	.word	0x00038000
        /*0230*/ 	.short	0x010a
        /*0232*/ 	.byte	0x3f
	.zero		1


	//   ....[30]....
        /*0234*/ 	.word	0x000015c0
        /*0238*/ 	.word	0x00000007
        /*023c*/ 	.word	0x00000000
        /*0240*/ 	.short	0x0101
        /*0242*/ 	.byte	0x3f
	.zero		1


	//   ....[31]....
        /*0244*/ 	.word	0x00001800
        /*0248*/ 	.word	0x00000003
        /*024c*/ 	.word	0x00000000
        /*0250*/ 	.short	0x0101
        /*0252*/ 	.byte	0x3f
	.zero		1


	//   ....[32]....
        /*0254*/ 	.word	0x00009570
        /*0258*/ 	.word	0x0000000f
        /*025c*/ 	.word	0x00038070
        /*0260*/ 	.short	0x010a
        /*0262*/ 	.byte	0x3f
	.zero		1


	//   ....[33]....
        /*0264*/ 	.word	0x00009e50
        /*0268*/ 	.word	0x00000004
        /*026c*/ 	.word	0x00000000
        /*0270*/ 	.short	0x010a
        /*0272*/ 	.byte	0x3f
	.zero		1


	//   ....[34]....
        /*0274*/ 	.word	0x00009f00
        /*0278*/ 	.word	0x00000000
        /*027c*/ 	.word	0x00000000
        /*0280*/ 	.short	0x010a
        /*0282*/ 	.byte	0x3f
	.zero		1


	//   ....[35]....
        /*0284*/ 	.word	0x00009fb0
        /*0288*/ 	.word	0x00000000
        /*028c*/ 	.word	0x00000000
        /*0290*/ 	.short	0x010a
        /*0292*/ 	.byte	0x3f
	.zero		1


	//   ....[36]....
        /*0294*/ 	.word	0x0000a060
        /*0298*/ 	.word	0x00000000
        /*029c*/ 	.word	0x00000000
        /*02a0*/ 	.short	0x010a
        /*02a2*/ 	.byte	0x3f
	.zero		1


	//   ....[37]....
        /*02a4*/ 	.word	0x0000a110
        /*02a8*/ 	.word	0x00000000
        /*02ac*/ 	.word	0x00000000
        /*02b0*/ 	.short	0x010a
        /*02b2*/ 	.byte	0x3f
	.zero		1


	//   ....[38]....
        /*02b4*/ 	.word	0x0000a1c0
        /*02b8*/ 	.word	0x00000000
        /*02bc*/ 	.word	0x00000000
        /*02c0*/ 	.short	0x010a
        /*02c2*/ 	.byte	0x3f
	.zero		1


	//   ....[39]....
        /*02c4*/ 	.word	0x0000a270
        /*02c8*/ 	.word	0x00000000
        /*02cc*/ 	.word	0x00000000
        /*02d0*/ 	.short	0x010a
        /*02d2*/ 	.byte	0x3f
	.zero		1


	//   ....[40]....
        /*02d4*/ 	.word	0x0000a320
        /*02d8*/ 	.word	0x00000000
        /*02dc*/ 	.word	0x00000000
        /*02e0*/ 	.short	0x010a
        /*02e2*/ 	.byte	0x3f
	.zero		1


	//   ....[41]....
        /*02e4*/ 	.word	0x0000a3d0
        /*02e8*/ 	.word	0x00000000
        /*02ec*/ 	.word	0x00000000
        /*02f0*/ 	.short	0x010a
        /*02f2*/ 	.byte	0x3f
	.zero		1


	//   ....[42]....
        /*02f4*/ 	.word	0x0000a480
        /*02f8*/ 	.word	0x00000000
        /*02fc*/ 	.word	0x00000000
        /*0300*/ 	.short	0x010a
        /*0302*/ 	.byte	0x3f
	.zero		1


	//   ....[43]....
        /*0304*/ 	.word	0x0000a530
        /*0308*/ 	.word	0x00000000
        /*030c*/ 	.word	0x00000000
        /*0310*/ 	.short	0x010a
        /*0312*/ 	.byte	0x3f
	.zero		1


	//   ....[44]....
        /*0314*/ 	.word	0x0000a5e0
        /*0318*/ 	.word	0x00000000
        /*031c*/ 	.word	0x00000000
        /*0320*/ 	.short	0x010a
        /*0322*/ 	.byte	0x3f
	.zero		1


	//   ....[45]....
        /*0324*/ 	.word	0x0000a690
        /*0328*/ 	.word	0x00000000
        /*032c*/ 	.word	0x00000000
        /*0330*/ 	.short	0x010a
        /*0332*/ 	.byte	0x3f
	.zero		1


	//   ....[46]....
        /*0334*/ 	.word	0x0000a740
        /*0338*/ 	.word	0x00000003
        /*033c*/ 	.word	0x00000000
        /*0340*/ 	.short	0x010a
        /*0342*/ 	.byte	0x3f
	.zero		1


	//----- nvinfo : EIATTR_NUM_MBARRIERS
	.align		4
.L_26:
        /*0344*/ 	.byte	0x03, 0x38
        /*0346*/ 	.short	0x001c


	//----- nvinfo : EIATTR_EXIT_INSTR_OFFSETS
	.align		4
        /*0348*/ 	.byte	0x04, 0x1c
        /*034a*/ 	.short	(.L_28 - .L_27)


	//   ....[0]....
.L_27:
        /*034c*/ 	.word	0x00000bb0


	//   ....[1]....
        /*0350*/ 	.word	0x00001960


	//   ....[2]....
        /*0354*/ 	.word	0x00006e60


	//   ....[3]....
        /*0358*/ 	.word	0x00006e90


	//   ....[4]....
        /*035c*/ 	.word	0x00009330


	//   ....[5]....
        /*0360*/ 	.word	0x00009360


	//   ....[6]....
        /*0364*/ 	.word	0x00009380


	//   ....[7]....
        /*0368*/ 	.word	0x00009d60


	//   ....[8]....
        /*036c*/ 	.word	0x0000a770


	//----- nvinfo : EIATTR_MAX_THREADS
	.align		4
.L_28:
        /*0370*/ 	.byte	0x04, 0x05
        /*0372*/ 	.short	(.L_30 - .L_29)
.L_29:
        /*0374*/ 	.word	0x00000100
        /*0378*/ 	.word	0x00000001
        /*037c*/ 	.word	0x00000001


	//----- nvinfo : EIATTR_CRS_STACK_SIZE
	.align		4
.L_30:
        /*0380*/ 	.byte	0x04, 0x1e
        /*0382*/ 	.short	(.L_32 - .L_31)
.L_31:
        /*0384*/ 	.word	0x00000000


	//----- nvinfo : EIATTR_CBANK_PARAM_SIZE
	.align		4
.L_32:
        /*0388*/ 	.byte	0x03, 0x19
        /*038a*/ 	.short	0x0470


	//----- nvinfo : EIATTR_PARAM_CBANK
	.align		4
        /*038c*/ 	.byte	0x04, 0x0a
        /*038e*/ 	.short	(.L_34 - .L_33)
	.align		4
.L_33:
        /*0390*/ 	.word	index@(.nv.constant0._ZN7cutlass13device_kernelINS_4conv6kernel13ConvUniversalINS1_16ConvProblemShapeILNS1_8OperatorE1ELi3EEENS1_10collective14CollectiveConvINS1_46MainloopSm90TmaGmmaWarpSpecializedImplicitGemmILS5_1ELi14ELi3EN4cute5tupleIJNSA_1CILi2EEENSC_ILi1EEESE_EEENS1_36KernelImplicitTmaWarpSpecializedSm90ELi1EEENSB_IJNSC_ILi128EEESI_NSB_IJNSC_ILi32EEEEEEEEENS_6half_tESM_NSA_8TiledMMAINSA_8MMA_AtomIJNSA_4SM904GMMA26MMA_64x128x16_F32F16F16_SSILNSQ_5MajorE0ELSS_1ELNSQ_7ScaleInE1ELST_1EEEEEENSA_6LayoutINSB_IJSE_SE_SE_EEENSB_IJNSC_ILi0EEESY_SY_EEEEENSB_IJNSA_10UnderscoreES11_S11_EEEEENS7_6detail26Sm90ImplicitGemmTileTraitsINSA_20SM90_TMA_LOAD_IM2COLENSA_14ComposedLayoutINSA_7SwizzleILi2ELi4ELi3EEENSA_18smem_ptr_flag_bitsILi16EEENSW_INSB_IJNSB_IJNSC_ILi8EEENSC_ILi16EEEEEENSB_IJSJ_SE_EEENSB_IJSE_NSC_ILi14EEEEEEEEENSB_IJNSB_IJSJ_NSC_ILi256EEEEEENSB_IJSE_SY_EEENSB_IJSY_NSC_ILi4096EEEEEEEEEEEEEvEENS15_INSA_23SM90_TMA_LOAD_MULTICASTENS17_INS18_ILi3ELi4ELi3EEES1B_NSW_INSB_IJNSB_IJNSC_ILi64EEESD_EEENSB_IJS1C_NSC_ILi4EEEEEES1H_EEENSB_IJNSB_IJSE_NSC_ILi2048EEEEEENSB_IJS1U_NSC_ILi512EEEEEES1N_EEEEEEEvEEEENS_8epilogue10collective6detail29Sm90TmaWarpSpecializedAdapterINS29_15DefaultEpilogueISM_NSB_IJNSB_IJllllEEESE_SY_EEES2E_NS28_6thread17LinearCombinationISM_Li1EffLNS2F_9ScaleType4KindE0ELNS_15FloatRoundStyleE2ESM_EENS_4gemm15EpilogueDefaultEEEEEvvEEEEvNT_6ParamsE)
        /*0394*/ 	.short	0x0210
        /*0396*/ 	.short	0x0470


	//----- nvinfo : EIATTR_SW_WAR
	.align		4
.L_34:
        /*0398*/ 	.byte	0x04, 0x36
        /*039a*/ 	.short	(.L_36 - .L_35)
.L_35:
        /*039c*/ 	.word	0x00000008
.L_36:


//--------------------- .nv.callgraph             --------------------------
	.section	.nv.callgraph,"",@"SHT_CUDA_CALLGRAPH"
	.align	4
	.sectionentsize	8
	.align		4
        /*0000*/ 	.word	0x00000000
	.align		4
        /*0004*/ 	.word	0xffffffff
	.align		4
        /*0008*/ 	.word	0x00000000
	.align		4
        /*000c*/ 	.word	0xfffffffe
	.align		4
        /*0010*/ 	.word	0x00000000
	.align		4
        /*0014*/ 	.word	0xfffffffd
	.align		4
        /*0018*/ 	.word	0x00000000
	.align		4
        /*001c*/ 	.word	0xfffffffc


//--------------------- .nv.constant4             --------------------------
	.section	.nv.constant4,"a",@progbits
	.align	8
	.align		8
.nv.constant4:
        /*0000*/ 	.dword	_ZN39_INTERNAL_c44cc2e7_4_k_cu_e2af2cab_34654cuda3std3__45__cpo5beginE
	.align		8
        /*0008*/ 	.dword	_ZN39_INTERNAL_c44cc2e7_4_k_cu_e2af2cab_34654cuda3std3__45__cpo3endE
	.align		8
        /*0010*/ 	.dword	_ZN39_INTERNAL_c44cc2e7_4_k_cu_e2af2cab_34654cuda3std3__45__cpo6cbeginE
	.align		8
        /*0018*/ 	.dword	_ZN39_INTERNAL_c44cc2e7_4_k_cu_e2af2cab_34654cuda3std3__45__cpo4cendE
	.align		8
        /*0020*/ 	.dword	_ZN39_INTERNAL_c44cc2e7_4_k_cu_e2af2cab_34654cuda3std3__441_GLOBAL__N__c44cc2e7_4_k_cu_e2af2cab_34656ignoreE
	.align		8
        /*0028*/ 	.dword	_ZN39_INTERNAL_c44cc2e7_4_k_cu_e2af2cab_34654cuda3std3__419piecewise_constructE
	.align		8
        /*0030*/ 	.dword	_ZN39_INTERNAL_c44cc2e7_4_k_cu_e2af2cab_34654cuda3std3__48in_placeE
	.align		8
        /*0038*/ 	.dword	_ZN39_INTERNAL_c44cc2e7_4_k_cu_e2af2cab_34654cuda3std6ranges3__45__cpo4swapE
	.align		8
        /*0040*/ 	.dword	_ZN39_INTERNAL_c44cc2e7_4_k_cu_e2af2cab_34654cuda3std6ranges3__45__cpo9iter_moveE
	.align		8
        /*0048*/ 	.dword	_ZN39_INTERNAL_c44cc2e7_4_k_cu_e2af2cab_34654cute7productE
	.align		8
        /*0050*/ 	.dword	_ZN39_INTERNAL_c44cc2e7_4_k_cu_e2af2cab_34654cute1_E


//--------------------- .text._ZN7cutlass13device_kernelINS_4conv6kernel13ConvUniversalINS1_16ConvProblemShapeILNS1_8OperatorE1ELi3EEENS1_10collective14CollectiveConvINS1_46MainloopSm90TmaGmmaWarpSpecializedImplicitGemmILS5_1ELi14ELi3EN4cute5tupleIJNSA_1CILi2EEENSC_ILi1EEESE_EEENS1_36KernelImplicitTmaWarpSpecializedSm90ELi1EEENSB_IJNSC_ILi128EEESI_NSB_IJNSC_ILi32EEEEEEEEENS_6half_tESM_NSA_8TiledMMAINSA_8MMA_AtomIJNSA_4SM904GMMA26MMA_64x128x16_F32F16F16_SSILNSQ_5MajorE0ELSS_1ELNSQ_7ScaleInE1ELST_1EEEEEENSA_6LayoutINSB_IJSE_SE_SE_EEENSB_IJNSC_ILi0EEESY_SY_EEEEENSB_IJNSA_10UnderscoreES11_S11_EEEEENS7_6detail26Sm90ImplicitGemmTileTraitsINSA_20SM90_TMA_LOAD_IM2COLENSA_14ComposedLayoutINSA_7SwizzleILi2ELi4ELi3EEENSA_18smem_ptr_flag_bitsILi16EEENSW_INSB_IJNSB_IJNSC_ILi8EEENSC_ILi16EEEEEENSB_IJSJ_SE_EEENSB_IJSE_NSC_ILi14EEEEEEEEENSB_IJNSB_IJSJ_NSC_ILi256EEEEEENSB_IJSE_SY_EEENSB_IJSY_NSC_ILi4096EEEEEEEEEEEEEvEENS15_INSA_23SM90_TMA_LOAD_MULTICASTENS17_INS18_ILi3ELi4ELi3EEES1B_NSW_INSB_IJNSB_IJNSC_ILi64EEESD_EEENSB_IJS1C_NSC_ILi4EEEEEES1H_EEENSB_IJNSB_IJSE_NSC_ILi2048EEEEEENSB_IJS1U_NSC_ILi512EEEEEES1N_EEEEEEEvEEEENS_8epilogue10collective6detail29Sm90TmaWarpSpecializedAdapterINS29_15DefaultEpilogueISM_NSB_IJNSB_IJllllEEESE_SY_EEES2E_NS28_6thread17LinearCombinationISM_Li1EffLNS2F_9ScaleType4KindE0ELNS_15FloatRoundStyleE2ESM_EENS_4gemm15EpilogueDefaultEEEEEvvEEEEvNT_6ParamsE --------------------------
	.section	.text._ZN7cutlass13device_kernelINS_4conv6kernel13ConvUniversalINS1_16ConvProblemShapeILNS1_8OperatorE1ELi3EEENS1_10collective14CollectiveConvINS1_46MainloopSm90TmaGmmaWarpSpecializedImplicitGemmILS5_1ELi14ELi3EN4cute5tupleIJNSA_1CILi2EEENSC_ILi1EEESE_EEENS1_36KernelImplicitTmaWarpSpecializedSm90ELi1EEENSB_IJNSC_ILi128EEESI_NSB_IJNSC_ILi32EEEEEEEEENS_6half_tESM_NSA_8TiledMMAINSA_8MMA_AtomIJNSA_4SM904GMMA26MMA_64x128x16_F32F16F16_SSILNSQ_5MajorE0ELSS_1ELNSQ_7ScaleInE1ELST_1EEEEEENSA_6LayoutINSB_IJSE_SE_SE_EEENSB_IJNSC_ILi0EEESY_SY_EEEEENSB_IJNSA_10UnderscoreES11_S11_EEEEENS7_6detail26Sm90ImplicitGemmTileTraitsINSA_20SM90_TMA_LOAD_IM2COLENSA_14ComposedLayoutINSA_7SwizzleILi2ELi4ELi3EEENSA_18smem_ptr_flag_bitsILi16EEENSW_INSB_IJNSB_IJNSC_ILi8EEENSC_ILi16EEEEEENSB_IJSJ_SE_EEENSB_IJSE_NSC_ILi14EEEEEEEEENSB_IJNSB_IJSJ_NSC_ILi256EEEEEENSB_IJSE_SY_EEENSB_IJSY_NSC_ILi4096EEEEEEEEEEEEEvEENS15_INSA_23SM90_TMA_LOAD_MULTICASTENS17_INS18_ILi3ELi4ELi3EEES1B_NSW_INSB_IJNSB_IJNSC_ILi64EEESD_EEENSB_IJS1C_NSC_ILi4EEEEEES1H_EEENSB_IJNSB_IJSE_NSC_ILi2048EEEEEENSB_IJS1U_NSC_ILi512EEEEEES1N_EEEEEEEvEEEENS_8epilogue10collective6detail29Sm90TmaWarpSpecializedAdapterINS29_15DefaultEpilogueISM_NSB_IJNSB_IJllllEEESE_SY_EEES2E_NS28_6thread17LinearCombinationISM_Li1EffLNS2F_9ScaleType4KindE0ELNS_15FloatRoundStyleE2ESM_EENS_4gemm15EpilogueDefaultEEEEEvvEEEEvNT_6ParamsE,"ax",@progbits
	.align	128
.text._ZN7cutlass13device_kernelINS_4conv6kernel13ConvUniversalINS1_16ConvProblemShapeILNS1_8OperatorE1ELi3EEENS1_10collective14CollectiveConvINS1_46MainloopSm90TmaGmmaWarpSpecializedImplicitGemmILS5_1ELi14ELi3EN4cute5tupleIJNSA_1CILi2EEENSC_ILi1EEESE_EEENS1_36KernelImplicitTmaWarpSpecializedSm90ELi1EEENSB_IJNSC_ILi128EEESI_NSB_IJNSC_ILi32EEEEEEEEENS_6half_tESM_NSA_8TiledMMAINSA_8MMA_AtomIJNSA_4SM904GMMA26MMA_64x128x16_F32F16F16_SSILNSQ_5MajorE0ELSS_1ELNSQ_7ScaleInE1ELST_1EEEEEENSA_6LayoutINSB_IJSE_SE_SE_EEENSB_IJNSC_ILi0EEESY_SY_EEEEENSB_IJNSA_10UnderscoreES11_S11_EEEEENS7_6detail26Sm90ImplicitGemmTileTraitsINSA_20SM90_TMA_LOAD_IM2COLENSA_14ComposedLayoutINSA_7SwizzleILi2ELi4ELi3EEENSA_18smem_ptr_flag_bitsILi16EEENSW_INSB_IJNSB_IJNSC_ILi8EEENSC_ILi16EEEEEENSB_IJSJ_SE_EEENSB_IJSE_NSC_ILi14EEEEEEEEENSB_IJNSB_IJSJ_NSC_ILi256EEEEEENSB_IJSE_SY_EEENSB_IJSY_NSC_ILi4096EEEEEEEEEEEEEvEENS15_INSA_23SM90_TMA_LOAD_MULTICASTENS17_INS18_ILi3ELi4ELi3EEES1B_NSW_INSB_IJNSB_IJNSC_ILi64EEESD_EEENSB_IJS1C_NSC_ILi4EEEEEES1H_EEENSB_IJNSB_IJSE_NSC_ILi2048EEEEEENSB_IJS1U_NSC_ILi512EEEEEES1N_EEEEEEEvEEEENS_8epilogue10collective6detail29Sm90TmaWarpSpecializedAdapterINS29_15DefaultEpilogueISM_NSB_IJNSB_IJllllEEESE_SY_EEES2E_NS28_6thread17LinearCombinationISM_Li1EffLNS2F_9ScaleType4KindE0ELNS_15FloatRoundStyleE2ESM_EENS_4gemm15EpilogueDefaultEEEEEvvEEEEvNT_6ParamsE:
        .type           _ZN7cutlass13device_kernelINS_4conv6kernel13ConvUniversalINS1_16ConvProblemShapeILNS1_8OperatorE1ELi3EEENS1_10collective14CollectiveConvINS1_46MainloopSm90TmaGmmaWarpSpecializedImplicitGemmILS5_1ELi14ELi3EN4cute5tupleIJNSA_1CILi2EEENSC_ILi1EEESE_EEENS1_36KernelImplicitTmaWarpSpecializedSm90ELi1EEENSB_IJNSC_ILi128EEESI_NSB_IJNSC_ILi32EEEEEEEEENS_6half_tESM_NSA_8TiledMMAINSA_8MMA_AtomIJNSA_4SM904GMMA26MMA_64x128x16_F32F16F16_SSILNSQ_5MajorE0ELSS_1ELNSQ_7ScaleInE1ELST_1EEEEEENSA_6LayoutINSB_IJSE_SE_SE_EEENSB_IJNSC_ILi0EEESY_SY_EEEEENSB_IJNSA_10UnderscoreES11_S11_EEEEENS7_6detail26Sm90ImplicitGemmTileTraitsINSA_20SM90_TMA_LOAD_IM2COLENSA_14ComposedLayoutINSA_7SwizzleILi2ELi4ELi3EEENSA_18smem_ptr_flag_bitsILi16EEENSW_INSB_IJNSB_IJNSC_ILi8EEENSC_ILi16EEEEEENSB_IJSJ_SE_EEENSB_IJSE_NSC_ILi14EEEEEEEEENSB_IJNSB_IJSJ_NSC_ILi256EEEEEENSB_IJSE_SY_EEENSB_IJSY_NSC_ILi4096EEEEEEEEEEEEEvEENS15_INSA_23SM90_TMA_LOAD_MULTICASTENS17_INS18_ILi3ELi4ELi3EEES1B_NSW_INSB_IJNSB_IJNSC_ILi64EEESD_EEENSB_IJS1C_NSC_ILi4EEEEEES1H_EEENSB_IJNSB_IJSE_NSC_ILi2048EEEEEENSB_IJS1U_NSC_ILi512EEEEEES1N_EEEEEEEvEEEENS_8epilogue10collective6detail29Sm90TmaWarpSpecializedAdapterINS29_15DefaultEpilogueISM_NSB_IJNSB_IJllllEEESE_SY_EEES2E_NS28_6thread17LinearCombinationISM_Li1EffLNS2F_9ScaleType4KindE0ELNS_15FloatRoundStyleE2ESM_EENS_4gemm15EpilogueDefaultEEEEEvvEEEEvNT_6ParamsE,@function
        .size           _ZN7cutlass13device_kernelINS_4conv6kernel13ConvUniversalINS1_16ConvProblemShapeILNS1_8OperatorE1ELi3EEENS1_10collective14CollectiveConvINS1_46MainloopSm90TmaGmmaWarpSpecializedImplicitGemmILS5_1ELi14ELi3EN4cute5tupleIJNSA_1CILi2EEENSC_ILi1EEESE_EEENS1_36KernelImplicitTmaWarpSpecializedSm90ELi1EEENSB_IJNSC_ILi128EEESI_NSB_IJNSC_ILi32EEEEEEEEENS_6half_tESM_NSA_8TiledMMAINSA_8MMA_AtomIJNSA_4SM904GMMA26MMA_64x128x16_F32F16F16_SSILNSQ_5MajorE0ELSS_1ELNSQ_7ScaleInE1ELST_1EEEEEENSA_6LayoutINSB_IJSE_SE_SE_EEENSB_IJNSC_ILi0EEESY_SY_EEEEENSB_IJNSA_10UnderscoreES11_S11_EEEEENS7_6detail26Sm90ImplicitGemmTileTraitsINSA_20SM90_TMA_LOAD_IM2COLENSA_14ComposedLayoutINSA_7SwizzleILi2ELi4ELi3EEENSA_18smem_ptr_flag_bitsILi16EEENSW_INSB_IJNSB_IJNSC_ILi8EEENSC_ILi16EEEEEENSB_IJSJ_SE_EEENSB_IJSE_NSC_ILi14EEEEEEEEENSB_IJNSB_IJSJ_NSC_ILi256EEEEEENSB_IJSE_SY_EEENSB_IJSY_NSC_ILi4096EEEEEEEEEEEEEvEENS15_INSA_23SM90_TMA_LOAD_MULTICASTENS17_INS18_ILi3ELi4ELi3EEES1B_NSW_INSB_IJNSB_IJNSC_ILi64EEESD_EEENSB_IJS1C_NSC_ILi4EEEEEES1H_EEENSB_IJNSB_IJSE_NSC_ILi2048EEEEEENSB_IJS1U_NSC_ILi512EEEEEES1N_EEEEEEEvEEEENS_8epilogue10collective6detail29Sm90TmaWarpSpecializedAdapterINS29_15DefaultEpilogueISM_NSB_IJNSB_IJllllEEESE_SY_EEES2E_NS28_6thread17LinearCombinationISM_Li1EffLNS2F_9ScaleType4KindE0ELNS_15FloatRoundStyleE2ESM_EENS_4gemm15EpilogueDefaultEEEEEvvEEEEvNT_6ParamsE,(.L_x_302 - _ZN7cutlass13device_kernelINS_4conv6kernel13ConvUniversalINS1_16ConvProblemShapeILNS1_8OperatorE1ELi3EEENS1_10collective14CollectiveConvINS1_46MainloopSm90TmaGmmaWarpSpecializedImplicitGemmILS5_1ELi14ELi3EN4cute5tupleIJNSA_1CILi2EEENSC_ILi1EEESE_EEENS1_36KernelImplicitTmaWarpSpecializedSm90ELi1EEENSB_IJNSC_ILi128EEESI_NSB_IJNSC_ILi32EEEEEEEEENS_6half_tESM_NSA_8TiledMMAINSA_8MMA_AtomIJNSA_4SM904GMMA26MMA_64x128x16_F32F16F16_SSILNSQ_5MajorE0ELSS_1ELNSQ_7ScaleInE1ELST_1EEEEEENSA_6LayoutINSB_IJSE_SE_SE_EEENSB_IJNSC_ILi0EEESY_SY_EEEEENSB_IJNSA_10UnderscoreES11_S11_EEEEENS7_6detail26Sm90ImplicitGemmTileTraitsINSA_20SM90_TMA_LOAD_IM2COLENSA_14ComposedLayoutINSA_7SwizzleILi2ELi4ELi3EEENSA_18smem_ptr_flag_bitsILi16EEENSW_INSB_IJNSB_IJNSC_ILi8EEENSC_ILi16EEEEEENSB_IJSJ_SE_EEENSB_IJSE_NSC_ILi14EEEEEEEEENSB_IJNSB_IJSJ_NSC_ILi256EEEEEENSB_IJSE_SY_EEENSB_IJSY_NSC_ILi4096EEEEEEEEEEEEEvEENS15_INSA_23SM90_TMA_LOAD_MULTICASTENS17_INS18_ILi3ELi4ELi3EEES1B_NSW_INSB_IJNSB_IJNSC_ILi64EEESD_EEENSB_IJS1C_NSC_ILi4EEEEEES1H_EEENSB_IJNSB_IJSE_NSC_ILi2048EEEEEENSB_IJS1U_NSC_ILi512EEEEEES1N_EEEEEEEvEEEENS_8epilogue10collective6detail29Sm90TmaWarpSpecializedAdapterINS29_15DefaultEpilogueISM_NSB_IJNSB_IJllllEEESE_SY_EEES2E_NS28_6thread17LinearCombinationISM_Li1EffLNS2F_9ScaleType4KindE0ELNS_15FloatRoundStyleE2ESM_EENS_4gemm15EpilogueDefaultEEEEEvvEEEEvNT_6ParamsE)
        .other          _ZN7cutlass13device_kernelINS_4conv6kernel13ConvUniversalINS1_16ConvProblemShapeILNS1_8OperatorE1ELi3EEENS1_10collective14CollectiveConvINS1_46MainloopSm90TmaGmmaWarpSpecializedImplicitGemmILS5_1ELi14ELi3EN4cute5tupleIJNSA_1CILi2EEENSC_ILi1EEESE_EEENS1_36KernelImplicitTmaWarpSpecializedSm90ELi1EEENSB_IJNSC_ILi128EEESI_NSB_IJNSC_ILi32EEEEEEEEENS_6half_tESM_NSA_8TiledMMAINSA_8MMA_AtomIJNSA_4SM904GMMA26MMA_64x128x16_F32F16F16_SSILNSQ_5MajorE0ELSS_1ELNSQ_7ScaleInE1ELST_1EEEEEENSA_6LayoutINSB_IJSE_SE_SE_EEENSB_IJNSC_ILi0EEESY_SY_EEEEENSB_IJNSA_10UnderscoreES11_S11_EEEEENS7_6detail26Sm90ImplicitGemmTileTraitsINSA_20SM90_TMA_LOAD_IM2COLENSA_14ComposedLayoutINSA_7SwizzleILi2ELi4ELi3EEENSA_18smem_ptr_flag_bitsILi16EEENSW_INSB_IJNSB_IJNSC_ILi8EEENSC_ILi16EEEEEENSB_IJSJ_SE_EEENSB_IJSE_NSC_ILi14EEEEEEEEENSB_IJNSB_IJSJ_NSC_ILi256EEEEEENSB_IJSE_SY_EEENSB_IJSY_NSC_ILi4096EEEEEEEEEEEEEvEENS15_INSA_23SM90_TMA_LOAD_MULTICASTENS17_INS18_ILi3ELi4ELi3EEES1B_NSW_INSB_IJNSB_IJNSC_ILi64EEESD_EEENSB_IJS1C_NSC_ILi4EEEEEES1H_EEENSB_IJNSB_IJSE_NSC_ILi2048EEEEEENSB_IJS1U_NSC_ILi512EEEEEES1N_EEEEEEEvEEEENS_8epilogue10collective6detail29Sm90TmaWarpSpecializedAdapterINS29_15DefaultEpilogueISM_NSB_IJNSB_IJllllEEESE_SY_EEES2E_NS28_6thread17LinearCombinationISM_Li1EffLNS2F_9ScaleType4KindE0ELNS_15FloatRoundStyleE2ESM_EENS_4gemm15EpilogueDefaultEEEEEvvEEEEvNT_6ParamsE,@"STO_CUDA_ENTRY STV_DEFAULT"
_ZN7cutlass13device_kernelINS_4conv6kernel13ConvUniversalINS1_16ConvProblemShapeILNS1_8OperatorE1ELi3EEENS1_10collective14CollectiveConvINS1_46MainloopSm90TmaGmmaWarpSpecializedImplicitGemmILS5_1ELi14ELi3EN4cute5tupleIJNSA_1CILi2EEENSC_ILi1EEESE_EEENS1_36KernelImplicitTmaWarpSpecializedSm90ELi1EEENSB_IJNSC_ILi128EEESI_NSB_IJNSC_ILi32EEEEEEEEENS_6half_tESM_NSA_8TiledMMAINSA_8MMA_AtomIJNSA_4SM904GMMA26MMA_64x128x16_F32F16F16_SSILNSQ_5MajorE0ELSS_1ELNSQ_7ScaleInE1ELST_1EEEEEENSA_6LayoutINSB_IJSE_SE_SE_EEENSB_IJNSC_ILi0EEESY_SY_EEEEENSB_IJNSA_10UnderscoreES11_S11_EEEEENS7_6detail26Sm90ImplicitGemmTileTraitsINSA_20SM90_TMA_LOAD_IM2COLENSA_14ComposedLayoutINSA_7SwizzleILi2ELi4ELi3EEENSA_18smem_ptr_flag_bitsILi16EEENSW_INSB_IJNSB_IJNSC_ILi8EEENSC_ILi16EEEEEENSB_IJSJ_SE_EEENSB_IJSE_NSC_ILi14EEEEEEEEENSB_IJNSB_IJSJ_NSC_ILi256EEEEEENSB_IJSE_SY_EEENSB_IJSY_NSC_ILi4096EEEEEEEEEEEEEvEENS15_INSA_23SM90_TMA_LOAD_MULTICASTENS17_INS18_ILi3ELi4ELi3EEES1B_NSW_INSB_IJNSB_IJNSC_ILi64EEESD_EEENSB_IJS1C_NSC_ILi4EEEEEES1H_EEENSB_IJNSB_IJSE_NSC_ILi2048EEEEEENSB_IJS1U_NSC_ILi512EEEEEES1N_EEEEEEEvEEEENS_8epilogue10collective6detail29Sm90TmaWarpSpecializedAdapterINS29_15DefaultEpilogueISM_NSB_IJNSB_IJllllEEESE_SY_EEES2E_NS28_6thread17LinearCombinationISM_Li1EffLNS2F_9ScaleType4KindE0ELNS_15FloatRoundStyleE2ESM_EENS_4gemm15EpilogueDefaultEEEEEvvEEEEvNT_6ParamsE:
[----:B------:R-:W-:Y:S01]  /*0000*/  LDC R1, c[0x0][0x28] ;  /* 0x00000a00ff017b82 */ /* 0x000fe20000000800 */
[----:B------:R-:W0:Y:S01]  /*0010*/  S2R R11, SR_TID.X ;  /* 0x00000000000b7919 */ /* 0x000e220000002100 */
[----:B------:R-:W-:Y:S01]  /*0020*/  ELECT P0, URZ, PT ;  /* 0x00000000003f782f */ /* 0x000fe20003800000 */
[----:B------:R-:W-:Y:S01]  /*0030*/  BSSY B0, `(.L_x_0) ;  /* 0x0000010000007945 */ /* 0x000fe20003800000 */
[----:B------:R-:W1:Y:S01]  /*0040*/  S2R R12, SR_CTAID.X ;  /* 0x00000000000c7919 */ /* 0x000e620000002500 */
[--C-:B0-----:R-:W-:Y:S02]  /*0050*/  SHF.R.U32.HI R0, RZ, 0x5, R11.reuse ;  /* 0x00000005ff007819 */ /* 0x101fe4000001160b */
[----:B------:R-:W-:-:S03]  /*0060*/  SHF.R.U32.HI R3, RZ, 0x7, R11 ;  /* 0x00000007ff037819 */ /* 0x000fc6000001160b */
[----:B------:R-:W0:Y:S04]  /*0070*/  SHFL.IDX PT, R2, R0, RZ, 0x1f ;  /* 0x00001fff00027589 */ /* 0x000e2800000e0000 */
[----:B------:R2:W3:Y:S01]  /*0080*/  SHFL.IDX PT, R10, R3, RZ, 0x1f ;  /* 0x00001fff030a7589 */ /* 0x0004e200000e0000 */
[----:B0-----:R-:W-:-:S13]  /*0090*/  ISETP.NE.OR P0, PT, R2, RZ, !P0 ;  /* 0x000000ff0200720c */ /* 0x001fda0004705670 */
[----:B-123--:R-:W-:Y:S05]  /*00a0*/  @P0 BRA `(.L_x_1) ;  /* 0x0000000000200947 */ /* 0x00efea0003800000 */
[----:B------:R-:W-:Y:S02]  /*00b0*/  ULDC.64 UR4, c[0x0][0x198] ;  /* 0x0000660000047ab9 */ /* 0x000fe40000000a00 */
[----:B------:R-:W-:Y:S02]  /*00c0*/  UIADD3 UR6, UP0, UR4, 0xf0, URZ ;  /* 0x000000f004067890 */ /* 0x000fe4000ff1e03f */
[----:B------:R-:W-:Y:S02]  /*00d0*/  UIADD3 UR4, UP1, UR4, 0x270, URZ ;  /* 0x0000027004047890 */ /* 0x000fe4000ff3e03f */
[----:B------:R-:W-:Y:S02]  /*00e0*/  UIADD3.X UR7, URZ, UR5, URZ, UP0, !UPT ;  /* 0x000000053f077290 */ /* 0x000fe400087fe43f */
[----:B------:R-:W-:-:S07]  /*00f0*/  UIADD3.X UR5, URZ, UR5, URZ, UP1, !UPT ;  /* 0x000000053f057290 */ /* 0x000fce0008ffe43f */
[----:B------:R0:W-:Y:S02]  /*0100*/  UTMACCTL.PF [UR6] ;  /* 0x00000000060079b9 */ /* 0x0001e40008040000 */
[----:B------:R0:W-:Y:S02]  /*0110*/  UTMACCTL.PF [UR4] ;  /* 0x00000000040079b9 */ /* 0x0001e40008040000 */
[----:B0-----:R-:W-:Y:S01]  /*0120*/  NOP ;  /* 0x0000000000007918 */ /* 0x001fe20000000000 */
.L_x_1:
[----:B------:R-:W-:Y:S05]  /*0130*/  BSYNC B0 ;  /* 0x0000000000007941 */ /* 0x000fea0003800000 */
.L_x_0:
[----:B------:R-:W0:Y:S01]  /*0140*/  SHFL.IDX PT, R0, R0, RZ, 0x1f ;  /* 0x00001fff00007589 */ /* 0x000e2200000e0000 */
[----:B------:R-:W-:Y:S02]  /*0150*/  SHF.R.S32.HI R4, RZ, 0x1f, R11 ;  /* 0x0000001fff047819 */ /* 0x000fe4000001140b */
[----:B------:R-:W-:Y:S01]  /*0160*/  I2FP.F32.U32 R6, R12 ;  /* 0x0000000c00067245 */ /* 0x000fe20000201000 */
[----:B------:R-:W1:Y:S01]  /*0170*/  S2R R13, SR_CTAID.Y ;  /* 0x00000000000d7919 */ /* 0x000e620000002600 */
[----:B------:R-:W-:-:S04]  /*0180*/  LEA.HI R4, R4, R11, RZ, 0x7 ;  /* 0x0000000b04047211 */ /* 0x000fc800078f38ff */
[----:B------:R-:W-:-:S05]  /*0190*/  LOP3.LUT R4, R4, 0xffffff80, RZ, 0xc0, !PT ;  /* 0xffffff8004047812 */ /* 0x000fca00078ec0ff */
[----:B------:R-:W-:-:S05]  /*01a0*/  IMAD.IADD R14, R11, 0x1, -R4 ;  /* 0x000000010b0e7824 */ /* 0x000fca00078e0a04 */
[----:B------:R-:W-:-:S04]  /*01b0*/  SHF.R.S32.HI R3, RZ, 0x1f, R14 ;  /* 0x0000001fff037819 */ /* 0x000fc8000001140e */
[----:B------:R-:W-:Y:S02]  /*01c0*/  LEA.HI R3, R3, R14, RZ, 0x3 ;  /* 0x0000000e03037211 */ /* 0x000fe400078f18ff */
[----:B0-----:R-:W-:Y:S02]  /*01d0*/  ISETP.NE.AND P0, PT, R0, RZ, PT ;  /* 0x000000ff0000720c */ /* 0x001fe40003f05270 */
[--C-:B------:R-:W-:Y:S02]  /*01e0*/  SHF.R.S32.HI R4, RZ, 0x3, R3.reuse ;  /* 0x00000003ff047819 */ /* 0x100fe40000011403 */
[----:B------:R-:W-:Y:S02]  /*01f0*/  SHF.R.S32.HI R3, RZ, 0x1f, R3 ;  /* 0x0000001fff037819 */ /* 0x000fe40000011403 */
[----:B------:R-:W-:-:S07]  /*0200*/  SHF.R.S32.HI R5, RZ, 0x1f, R0 ;  /* 0x0000001fff057819 */ /* 0x000fce0000011400 */
[----:B-1----:R-:W-:Y:S05]  /*0210*/  @P0 BRA `(.L_x_2) ;  /* 0x0000000000b40947 */ /* 0x002fea0003800000 */
[----:B------:R-:W-:Y:S01]  /*0220*/  ELECT P0, URZ, PT ;  /* 0x00000000003f782f */ /* 0x000fe20003800000 */
[----:B------:R-:W-:-:S12]  /*0230*/  BSSY B0, `(.L_x_2) ;  /* 0x000002b000007945 */ /* 0x000fd80003800000 */
[----:B------:R-:W-:Y:S05]  /*0240*/  @!P0 BRA `(.L_x_3) ;  /* 0x0000000000a48947 */ /* 0x000fea0003800000 */
[----:B------:R-:W0:Y:S01]  /*0250*/  S2UR UR8, SR_CgaCtaId ;  /* 0x00000000000879c3 */ /* 0x000e220000008800 */
[----:B------:R-:W-:Y:S01]  /*0260*/  UMOV UR4, 0x400 ;  /* 0x0000040000047882 */ /* 0x000fe20000000000 */
[----:B------:R-:W-:Y:S01]  /*0270*/  UMOV UR5, 0x1 ;  /* 0x0000000100057882 */ /* 0x000fe20000000000 */
[----:B------:R-:W-:Y:S02]  /*0280*/  UMOV UR6, 0x2 ;  /* 0x0000000200067882 */ /* 0x000fe40000000000 */
[----:B------:R-:W-:-:S04]  /*0290*/  UIADD3 UR6, -UR6, 0x100000, URZ ;  /* 0x0010000006067890 */ /* 0x000fc8000fffe13f */
[----:B------:R-:W-:Y:S02]  /*02a0*/  USHF.L.U32 UR7, UR6, 0xb, URZ ;  /* 0x0000000b06077899 */ /* 0x000fe4000800063f */
[----:B------:R-:W-:Y:S02]  /*02b0*/  USHF.L.U32 UR6, UR6, 0x1, URZ ;  /* 0x0000000106067899 */ /* 0x000fe4000800063f */
[----:B0-----:R-:W-:Y:S02]  /*02c0*/  ULEA UR8, UR8, UR4, 0x18 ;  /* 0x0000000408087291 */ /* 0x001fe4000f8ec03f */
[----:B------:R-:W-:-:S04]  /*02d0*/  UIADD3 UR4, -UR5, 0x100000, URZ ;  /* 0x0010000005047890 */ /* 0x000fc8000fffe13f */
[----:B------:R-:W-:Y:S02]  /*02e0*/  USHF.L.U32 UR5, UR4, 0xb, URZ ;  /* 0x0000000b04057899 */ /* 0x000fe4000800063f */
[----:B------:R-:W-:Y:S01]  /*02f0*/  USHF.L.U32 UR4, UR4, 0x1, URZ ;  /* 0x0000000104047899 */ /* 0x000fe2000800063f */
[----:B------:R-:W0:Y:S11]  /*0300*/  FENCE.VIEW.ASYNC.S ;  /* 0x00000000000073c6 */ /* 0x000e360000000000 */
[----:B0-----:R0:W1:Y:S01]  /*0310*/  SYNCS.EXCH.64 URZ, [UR8+0x38000], UR4 ;  /* 0x03800004083f75b2 */ /* 0x0010620008000100 */
[----:B------:R0:W2:Y:S01]  /*0320*/  SYNCS.EXCH.64 URZ, [UR8+0x38070], UR6 ;  /* 0x03807006083f75b2 */ /* 0x0000a20008000100 */
[----:B------:R0:W3:Y:S01]  /*0330*/  SYNCS.EXCH.64 URZ, [UR8+0x38008], UR4 ;  /* 0x03800804083f75b2 */ /* 0x0000e20008000100 */
[----:B------:R0:W4:Y:S01]  /*0340*/  SYNCS.EXCH.64 URZ, [UR8+0x38078], UR6 ;  /* 0x03807806083f75b2 */ /* 0x0001220008000100 */
[----:B------:R0:W0:Y:S01]  /*0350*/  SYNCS.EXCH.64 URZ, [UR8+0x38010], UR4 ;  /* 0x03801004083f75b2 */ /* 0x0000220008000100 */
        /* <DEDUP_REMOVED lines=23> */
[----:B-1234-:R-:W-:Y:S01]  /*04d0*/  NOP ;  /* 0x0000000000007918 */ /* 0x01efe20000000000 */
.L_x_3:
[----:B0-----:R-:W-:Y:S05]  /*04e0*/  BSYNC B0 ;  /* 0x0000000000007941 */ /* 0x001fea0003800000 */
.L_x_2:
[----:B------:R-:W-:Y:S01]  /*04f0*/  ULDC UR4, c[0x0][0x150] ;  /* 0x0000540000047ab9 */ /* 0x000fe20000000800 */
[----:B------:R-:W-:Y:S01]  /*0500*/  LEA.HI R3, R3, R4, RZ, 0x2 ;  /* 0x0000000403037211 */ /* 0x000fe200078f10ff */
[----:B------:R-:W-:Y:S01]  /*0510*/  FMUL R6, R6, UR4 ;  /* 0x0000000406067c20 */ /* 0x000fe20008400000 */
[----:B------:R-:W-:Y:S01]  /*0520*/  LEA.HI R5, R5, R0, RZ, 0x2 ;  /* 0x0000000005057211 */ /* 0x000fe200078f10ff */
[----:B------:R-:W-:Y:S01]  /*0530*/  ULDC UR4, c[0x0][0x154] ;  /* 0x0000550000047ab9 */ /* 0x000fe20000000800 */
[----:B------:R-:W-:Y:S01]  /*0540*/  LOP3.LUT R3, R3, 0xfffffffc, RZ, 0xc0, !PT ;  /* 0xfffffffc03037812 */ /* 0x000fe200078ec0ff */
[----:B------:R-:W0:Y:S01]  /*0550*/  LDC R8, c[0x0][0x140] ;  /* 0x00005000ff087b82 */ /* 0x000e220000000800 */
[----:B------:R-:W-:Y:S01]  /*0560*/  LOP3.LUT R5, R5, 0x3ffffffc, RZ, 0xc0, !PT ;  /* 0x3ffffffc05057812 */ /* 0x000fe200078ec0ff */
[----:B------:R-:W1:Y:S01]  /*0570*/  F2I.U32.TRUNC.NTZ R6, R6 ;  /* 0x0000000600067305 */ /* 0x000e62000020f000 */
[----:B------:R-:W-:Y:S01]  /*0580*/  LOP3.LUT P0, RZ, R14, 0x7, RZ, 0xc0, !PT ;  /* 0x000000070eff7812 */ /* 0x000fe2000780c0ff */
[----:B------:R-:W-:Y:S01]  /*0590*/  IMAD.IADD R3, R4, 0x1, -R3 ;  /* 0x0000000104037824 */ /* 0x000fe200078e0a03 */
[----:B------:R-:W-:Y:S01]  /*05a0*/  I2FP.F32.U32 R4, R13 ;  /* 0x0000000d00047245 */ /* 0x000fe20000201000 */
[----:B------:R-:W-:Y:S01]  /*05b0*/  IMAD.IADD R0, R0, 0x1, -R5 ;  /* 0x0000000100007824 */ /* 0x000fe200078e0a05 */
[----:B------:R-:W-:Y:S01]  /*05c0*/  ISETP.NE.AND P3, PT, R10, 0x1, PT ;  /* 0x000000010a00780c */ /* 0x000fe20003f65270 */
[----:B------:R-:W-:Y:S01]  /*05d0*/  NOP ;  /* 0x0000000000007918 */ /* 0x000fe20000000000 */
[----:B------:R-:W-:Y:S01]  /*05e0*/  NOP ;  /* 0x0000000000007918 */ /* 0x000fe20000000000 */
[----:B------:R-:W-:-:S02]  /*05f0*/  IMAD R0, R0, 0x4, R3 ;  /* 0x0000000400007824 */ /* 0x000fc400078e0203 */
[----:B------:R-:W-:Y:S01]  /*0600*/  FMUL R7, R4, UR4 ;  /* 0x0000000404077c20 */ /* 0x000fe20008400000 */
[----:B------:R-:W-:Y:S02]  /*0610*/  ULDC UR4, c[0x0][0x144] ;  /* 0x0000510000047ab9 */ /* 0x000fe40000000800 */
[C---:B------:R-:W-:Y:S01]  /*0620*/  LEA.HI R3, R0.reuse, R0, RZ, 0x1 ;  /* 0x0000000000037211 */ /* 0x040fe200078f08ff */
[----:B-1----:R-:W-:Y:S02]  /*0630*/  IMAD.MOV R5, RZ, RZ, -R6 ;  /* 0x000000ffff057224 */ /* 0x002fe400078e0a06 */
[----:B------:R-:W1:Y:S01]  /*0640*/  F2I.U32.TRUNC.NTZ R7, R7 ;  /* 0x0000000700077305 */ /* 0x000e62000020f000 */
[----:B------:R-:W-:Y:S01]  /*0650*/  LOP3.LUT R3, R3, 0xfffffffe, RZ, 0xc0, !PT ;  /* 0xfffffffe03037812 */ /* 0x000fe200078ec0ff */
[----:B------:R-:W-:Y:S01]  /*0660*/  IMAD R4, R5, UR4, R12 ;  /* 0x0000000405047c24 */ /* 0x000fe2000f8e020c */
[----:B------:R-:W-:Y:S01]  /*0670*/  ULDC UR4, c[0x0][0x148] ;  /* 0x0000520000047ab9 */ /* 0x000fe20000000800 */
[----:B------:R-:W-:Y:S01]  /*0680*/  IMAD.SHL.U32 R5, R0, 0x4, RZ ;  /* 0x0000000400057824 */ /* 0x000fe200078e00ff */
[----:B0-----:R-:W-:Y:S01]  /*0690*/  ISETP.EQ.U32.AND P1, PT, R8, 0x1, PT ;  /* 0x000000010800780c */ /* 0x001fe20003f22070 */
[----:B------:R-:W-:-:S03]  /*06a0*/  IMAD.IADD R3, R0, 0x1, -R3 ;  /* 0x0000000100037824 */ /* 0x000fc600078e0a03 */
[----:B------:R-:W-:Y:S02]  /*06b0*/  LOP3.LUT R0, R0, 0xc, R5, 0x78, !PT ;  /* 0x0000000c00007812 */ /* 0x000fe400078e7805 */
[----:B------:R-:W-:Y:S02]  /*06c0*/  ISETP.NE.AND P4, PT, R3, R4, PT ;  /* 0x000000040300720c */ /* 0x000fe40003f85270 */
[----:B------:R-:W-:Y:S01]  /*06d0*/  SHF.R.S32.HI R3, RZ, 0x1f, R2 ;  /* 0x0000001fff037819 */ /* 0x000fe20000011402 */
[----:B-1----:R-:W-:Y:S01]  /*06e0*/  IMAD.MOV R6, RZ, RZ, -R7 ;  /* 0x000000ffff067224 */ /* 0x002fe200078e0a07 */
[----:B------:R-:W-:Y:S02]  /*06f0*/  ISETP.LT.U32.AND P0, PT, R0, 0x2, !P0 ;  /* 0x000000020000780c */ /* 0x000fe40004701070 */
[----:B------:R-:W-:Y:S01]  /*0700*/  LEA.HI R3, R3, R2, RZ, 0x2 ;  /* 0x0000000203037211 */ /* 0x000fe200078f10ff */
[----:B------:R-:W-:-:S03]  /*0710*/  IMAD R7, R6, UR4, R13 ;  /* 0x0000000406077c24 */ /* 0x000fc6000f8e020d */
[----:B------:R-:W-:-:S03]  /*0720*/  LOP3.LUT R3, R3, 0xfffffffc, RZ, 0xc0, !PT ;  /* 0xfffffffc03037812 */ /* 0x000fc600078ec0ff */
[----:B------:R-:W-:Y:S02]  /*0730*/  @P4 LEA.HI R4, R0, R0, RZ, 0x1 ;  /* 0x0000000000044211 */ /* 0x000fe400078f08ff */
[----:B------:R-:W-:Y:S01]  /*0740*/  IMAD.IADD R5, R2, 0x1, -R3 ;  /* 0x0000000102057824 */ /* 0x000fe200078e0a03 */
[----:B------:R-:W-:Y:S02]  /*0750*/  SEL R3, RZ, 0x1, !P0 ;  /* 0x00000001ff037807 */ /* 0x000fe40004000000 */
[----:B------:R-:W-:Y:S02]  /*0760*/  @P4 SHF.R.S32.HI R4, RZ, 0x1, R4 ;  /* 0x00000001ff044819 */ /* 0x000fe40000011404 */
[----:B------:R-:W-:Y:S02]  /*0770*/  LOP3.LUT P2, RZ, R10, R5, RZ, 0xfc, !PT ;  /* 0x000000050aff7212 */ /* 0x000fe4000784fcff */
[----:B------:R-:W-:Y:S01]  /*0780*/  @P4 ISETP.NE.AND P5, PT, R4, R7, PT ;  /* 0x000000070400420c */ /* 0x000fe20003fa5270 */
[----:B------:R-:W-:Y:S01]  /*0790*/  IMAD.MOV.U32 R4, RZ, RZ, 0x1 ;  /* 0x00000001ff047424 */ /* 0x000fe200078e00ff */
[----:B------:R-:W-:-:S02]  /*07a0*/  SEL R2, RZ, 0x1, P2 ;  /* 0x00000001ff027807 */ /* 0x000fc40001000000 */
[----:B------:R-:W-:Y:S02]  /*07b0*/  @P4 SEL R4, RZ, 0x1, P5 ;  /* 0x00000001ff044807 */ /* 0x000fe40002800000 */
[----:B------:R-:W-:Y:S02]  /*07c0*/  SEL R2, R2, 0x2, P3 ;  /* 0x0000000202027807 */ /* 0x000fe40001800000 */
[----:B------:R-:W-:Y:S01]  /*07d0*/  LOP3.LUT R4, R4, R3, RZ, 0xc0, !PT ;  /* 0x0000000304047212 */ /* 0x000fe200078ec0ff */
[----:B------:R-:W-:Y:S06]  /*07e0*/  @!P1 BRA `(.L_x_4) ;  /* 0x0000000000089947 */ /* 0x000fec0003800000 */
[----:B------:R-:W-:Y:S01]  /*07f0*/  UCGABAR_ARV ;  /* 0x00000000000079c7 */ /* 0x000fe20008000000 */
[----:B------:R-:W-:Y:S05]  /*0800*/  BRA `(.L_x_5) ;  /* 0x0000000000047947 */ /* 0x000fea0003800000 */
.L_x_4:
[----:B------:R-:W-:Y:S01]  /*0810*/  NOP ;  /* 0x0000000000007918 */ /* 0x000fe20000000000 */
.L_x_5:
[----:B------:R-:W-:Y:S01]  /*0820*/  ULDC.64 UR4, c[0x0][0x618] ;  /* 0x0001860000047ab9 */ /* 0x000fe20000000a00 */
[----:B------:R-:W-:Y:S01]  /*0830*/  ULDC.64 UR12, c[0x0][0x208] ;  /* 0x00008200000c7ab9 */ /* 0x000fe20000000a00 */
[----:B------:R-:W-:-:S04]  /*0840*/  ISETP.NE.U32.AND P0, PT, RZ, UR4, PT ;  /* 0x00000004ff007c0c */ /* 0x000fc8000bf05070 */
[----:B------:R-:W-:-:S13]  /*0850*/  ISETP.NE.AND.EX P0, PT, RZ, UR5, PT, P0 ;  /* 0x00000005ff007c0c */ /* 0x000fda000bf05300 */
[----:B------:R-:W-:Y:S05]  /*0860*/  @!P0 BRA `(.L_x_6) ;  /* 0x00000000001c8947 */ /* 0x000fea0003800000 */
[----:B------:R-:W0:Y:S02]  /*0870*/  LDC.64 R6, c[0x0][0x618] ;  /* 0x00018600ff067b82 */ /* 0x000e240000000a00 */
[----:B0-----:R-:W2:Y:S02]  /*0880*/  LDG.E.64 R6, desc[UR12][R6.64] ;  /* 0x0000000c06067981 */ /* 0x001ea4000c1e1b00 */
[----:B--2---:R-:W-:-:S04]  /*0890*/  ISETP.NE.U32.AND P0, PT, R6, RZ, PT ;  /* 0x000000ff0600720c */ /* 0x004fc80003f05070 */
[----:B------:R-:W-:-:S13]  /*08a0*/  ISETP.NE.AND.EX P0, PT, R7, RZ, PT, P0 ;  /* 0x000000ff0700720c */ /* 0x000fda0003f05300 */
[----:B------:R-:W-:Y:S05]  /*08b0*/  @!P0 BRA `(.L_x_6) ;  /* 0x0000000000088947 */ /* 0x000fea0003800000 */
[----:B------:R0:W5:Y:S01]  /*08c0*/  LD.E R8, desc[UR12][R6.64] ;  /* 0x0000000c06087980 */ /* 0x000162000c101900 */
[----:B------:R-:W-:Y:S05]  /*08d0*/  BRA `(.L_x_7) ;  /* 0x0000000000207947 */ /* 0x000fea0003800000 */
.L_x_6:
[----:B------:R-:W-:Y:S02]  /*08e0*/  ULDC.64 UR4, c[0x0][0x608] ;  /* 0x0001820000047ab9 */ /* 0x000fe40000000a00 */
[----:B------:R-:W-:-:S04]  /*08f0*/  ISETP.NE.U32.AND P0, PT, RZ, UR4, PT ;  /* 0x00000004ff007c0c */ /* 0x000fc8000bf05070 */
[----:B------:R-:W-:-:S13]  /*0900*/  ISETP.NE.AND.EX P0, PT, RZ, UR5, PT, P0 ;  /* 0x00000005ff007c0c */ /* 0x000fda000bf05300 */
[----:B------:R-:W-:Y:S05]  /*0910*/  @!P0 BRA `(.L_x_8) ;  /* 0x00000000000c8947 */ /* 0x000fea0003800000 */
[----:B------:R-:W0:Y:S02]  /*0920*/  LDC.64 R8, c[0x0][0x608] ;  /* 0x00018200ff087b82 */ /* 0x000e240000000a00 */
[----:B0-----:R1:W5:Y:S01]  /*0930*/  LDG.E R8, desc[UR12][R8.64] ;  /* 0x0000000c08087981 */ /* 0x001362000c1e1900 */
[----:B------:R-:W-:Y:S05]  /*0940*/  BRA `(.L_x_7) ;  /* 0x0000000000047947 */ /* 0x000fea0003800000 */
.L_x_8:
[----:B------:R-:W2:Y:S02]  /*0950*/  LDC R8, c[0x0][0x600] ;  /* 0x00018000ff087b82 */ /* 0x000ea40000000800 */
.L_x_7:
[----:B------:R-:W-:Y:S02]  /*0960*/  ULDC.64 UR4, c[0x0][0x620] ;  /* 0x0001880000047ab9 */ /* 0x000fe40000000a00 */
[----:B------:R-:W-:-:S04]  /*0970*/  ISETP.NE.U32.AND P0, PT, RZ, UR4, PT ;  /* 0x00000004ff007c0c */ /* 0x000fc8000bf05070 */
[----:B------:R-:W-:-:S13]  /*0980*/  ISETP.NE.AND.EX P0, PT, RZ, UR5, PT, P0 ;  /* 0x00000005ff007c0c */ /* 0x000fda000bf05300 */
[----:B------:R-:W-:Y:S05]  /*0990*/  @!P0 BRA `(.L_x_9) ;  /* 0x00000000001c8947 */ /* 0x000fea0003800000 */
[----:B0-----:R-:W0:Y:S02]  /*09a0*/  LDC.64 R6, c[0x0][0x620] ;  /* 0x00018800ff067b82 */ /* 0x001e240000000a00 */
[----:B0-----:R-:W3:Y:S02]  /*09b0*/  LDG.E.64 R6, desc[UR12][R6.64] ;  /* 0x0000000c06067981 */ /* 0x001ee4000c1e1b00 */
[----:B---3--:R-:W-:-:S04]  /*09c0*/  ISETP.NE.U32.AND P0, PT, R6, RZ, PT ;  /* 0x000000ff0600720c */ /* 0x008fc80003f05070 */
[----:B------:R-:W-:-:S13]  /*09d0*/  ISETP.NE.AND.EX P0, PT, R7, RZ, PT, P0 ;  /* 0x000000ff0700720c */ /* 0x000fda0003f05300 */
[----:B------:R-:W-:Y:S05]  /*09e0*/  @!P0 BRA `(.L_x_9) ;  /* 0x0000000000088947 */ /* 0x000fea0003800000 */
[----:B-1----:R0:W5:Y:S01]  /*09f0*/  LD.E R9, desc[UR12][R6.64] ;  /* 0x0000000c06097980 */ /* 0x002162000c101900 */
[----:B------:R-:W-:Y:S05]  /*0a00*/  BRA `(.L_x_10) ;  /* 0x0000000000207947 */ /* 0x000fea0003800000 */
.L_x_9:
[----:B------:R-:W-:Y:S02]  /*0a10*/  ULDC.64 UR4, c[0x0][0x610] ;  /* 0x0001840000047ab9 */ /* 0x000fe40000000a00 */
[----:B------:R-:W-:-:S04]  /*0a20*/  ISETP.NE.U32.AND P0, PT, RZ, UR4, PT ;  /* 0x00000004ff007c0c */ /* 0x000fc8000bf05070 */
[----:B------:R-:W-:-:S13]  /*0a30*/  ISETP.NE.AND.EX P0, PT, RZ, UR5, PT, P0 ;  /* 0x00000005ff007c0c */ /* 0x000fda000bf05300 */
[----:B------:R-:W-:Y:S05]  /*0a40*/  @!P0 BRA `(.L_x_11) ;  /* 0x00000000000c8947 */ /* 0x000fea0003800000 */
[----:B0-----:R-:W1:Y:S02]  /*0a50*/  LDC.64 R6, c[0x0][0x610] ;  /* 0x00018400ff067b82 */ /* 0x001e640000000a00 */
[----:B-1----:R1:W5:Y:S01]  /*0a60*/  LDG.E R9, desc[UR12][R6.64] ;  /* 0x0000000c06097981 */ /* 0x002362000c1e1900 */
[----:B------:R-:W-:Y:S05]  /*0a70*/  BRA `(.L_x_10) ;  /* 0x0000000000047947 */ /* 0x000fea0003800000 */
.L_x_11:
[----:B-1----:R-:W3:Y:S02]  /*0a80*/  LDC R9, c[0x0][0x604] ;  /* 0x00018100ff097b82 */ /* 0x002ee40000000800 */
.L_x_10:
[----:B------:R-:W4:Y:S01]  /*0a90*/  LDC R3, c[0x0][0x3e8] ;  /* 0x0000fa00ff037b82 */ /* 0x000f220000000800 */
[----:B------:R-:W-:Y:S01]  /*0aa0*/  ULDC UR4, c[0x0][0x3dc] ;  /* 0x0000f70000047ab9 */ /* 0x000fe20000000800 */
[----:B------:R-:W-:Y:S01]  /*0ab0*/  ULDC.64 UR6, c[0x0][0x3e0] ;  /* 0x0000f80000067ab9 */ /* 0x000fe20000000a00 */
[----:B------:R-:W-:Y:S02]  /*0ac0*/  UIADD3 UR4, UR4, 0x1f, URZ ;  /* 0x0000001f04047890 */ /* 0x000fe4000fffe03f */
[----:B------:R-:W-:Y:S02]  /*0ad0*/  UIMAD UR6, UR7, UR6, URZ ;  /* 0x00000006070672a4 */ /* 0x000fe4000f8e023f */
[----:B------:R-:W-:-:S04]  /*0ae0*/  USHF.R.S32.HI UR5, URZ, 0x1f, UR4 ;  /* 0x0000001f3f057899 */ /* 0x000fc80008011404 */
[----:B------:R-:W-:-:S04]  /*0af0*/  ULEA.HI UR5, UR5, UR4, URZ, 0x5 ;  /* 0x0000000405057291 */ /* 0x000fc8000f8f283f */
[----:B------:R-:W-:Y:S01]  /*0b00*/  USHF.R.S32.HI UR15, URZ, 0x5, UR5 ;  /* 0x000000053f0f7899 */ /* 0x000fe20008011405 */
[----:B----4-:R-:W-:-:S05]  /*0b10*/  IMAD R3, R3, UR6, RZ ;  /* 0x0000000603037c24 */ /* 0x010fca000f8e02ff */
[----:B------:R-:W-:Y:S01]  /*0b20*/  IMAD R3, R3, UR15, RZ ;  /* 0x0000000f03037c24 */ /* 0x000fe2000f8e02ff */
[----:B------:R-:W-:Y:S06]  /*0b30*/  @!P1 BRA `(.L_x_12) ;  /* 0x00000000000c9947 */ /* 0x000fec0003800000 */
[----:B------:R-:W-:Y:S01]  /*0b40*/  UCGABAR_WAIT ;  /* 0x0000000000007dc7 */ /* 0x000fe20008000000 */
[----:B------:R-:W-:Y:S01]  /*0b50*/  CCTL.IVALL ;  /* 0x00000000ff00798f */ /* 0x000fe20002000000 */
[----:B------:R-:W-:Y:S05]  /*0b60*/  BRA `(.L_x_13) ;  /* 0x0000000000047947 */ /* 0x000fea0003800000 */
.L_x_12:
[----:B------:R-:W-:Y:S06]  /*0b70*/  BAR.SYNC.DEFER_BLOCKING 0x0 ;  /* 0x0000000000007b1d */ /* 0x000fec0000010000 */
.L_x_13:
[----:B------:R-:W-:-:S13]  /*0b80*/  ISETP.NE.AND P0, PT, R10, RZ, PT ;  /* 0x000000ff0a00720c */ /* 0x000fda0003f05270 */
[----:B------:R-:W-:Y:S05]  /*0b90*/  @!P0 BRA `(.L_x_14) ;  /* 0x0000008400f48947 */ /* 0x000fea0003800000 */
[----:B------:R-:W-:-:S13]  /*0ba0*/  ISETP.NE.AND P0, PT, R10, 0x1, PT ;  /* 0x000000010a00780c */ /* 0x000fda0003f05270 */
[----:B------:R-:W-:Y:S05]  /*0bb0*/  @P0 EXIT ;  /* 0x000000000000094d */ /* 0x000fea0003800000 */
[----:B------:R-:W-:Y:S01]  /*0bc0*/  ISETP.GE.AND P0, PT, R3, 0x1, PT ;  /* 0x000000010300780c */ /* 0x000fe20003f06270 */
[----:B------:R-:W-:Y:S01]  /*0bd0*/  UMOV UR4, URZ ;  /* 0x0000003f00047c82 */ /* 0x000fe20008000000 */
[----:B------:R-:W-:Y:S02]  /*0be0*/  CS2R R86, SRZ ;  /* 0x0000000000567805 */ /* 0x000fe4000001ff00 */
[----:B------:R-:W-:Y:S02]  /*0bf0*/  CS2R R88, SRZ ;  /* 0x0000000000587805 */ /* 0x000fe4000001ff00 */
[----:B------:R-:W-:Y:S02]  /*0c00*/  CS2R R90, SRZ ;  /* 0x00000000005a7805 */ /* 0x000fe4000001ff00 */
[----:B------:R-:W-:Y:S02]  /*0c10*/  CS2R R92, SRZ ;  /* 0x00000000005c7805 */ /* 0x000fe4000001ff00 */
[----:B------:R-:W-:-:S02]  /*0c20*/  CS2R R94, SRZ ;  /* 0x00000000005e7805 */ /* 0x000fc4000001ff00 */
[----:B------:R-:W-:Y:S02]  /*0c30*/  CS2R R96, SRZ ;  /* 0x0000000000607805 */ /* 0x000fe4000001ff00 */
        /* <DEDUP_REMOVED lines=57> */
[----:B------:R-:W-:Y:S01]  /*0fd0*/  CS2R R84, SRZ ;  /* 0x0000000000547805 */ /* 0x000fe2000001ff00 */
[----:B------:R-:W-:Y:S06]  /*0fe0*/  @!P0 BRA `(.L_x_15) ;  /* 0x0000000000988947 */ /* 0x000fec0003800000 */
[----:B------:R-:W-:-:S04]  /*0ff0*/  LOP3.LUT R5, R2, 0x1, RZ, 0xfc, !PT ;  /* 0x0000000102057812 */ /* 0x000fc800078efcff */
[----:B------:R-:W-:-:S13]  /*1000*/  ISETP.NE.AND P1, PT, R5, 0x3, PT ;  /* 0x000000030500780c */ /* 0x000fda0003f25270 */
[----:B------:R-:W-:Y:S05]  /*1010*/  @!P1 BRA `(.L_x_16) ;  /* 0x0000000000049947 */ /* 0x000fea0003800000 */
[----:B------:R-:W-:Y:S01]  /*1020*/  BPT.TRAP 0x1 ;  /* 0x000000040000795c */ /* 0x000fe20000300000 */
.L_x_16:
[----:B------:R-:W4:Y:S01]  /*1030*/  S2UR UR5, SR_CgaCtaId ;  /* 0x00000000000579c3 */ /* 0x000f220000008800 */
[----:B------:R-:W-:Y:S01]  /*1040*/  SHF.L.U32 R5, RZ, 0x1f, RZ ;  /* 0x0000001fff057819 */ /* 0x000fe200000006ff */
[----:B------:R-:W-:Y:S02]  /*1050*/  UMOV UR4, 0x400 ;  /* 0x0000040000047882 */ /* 0x000fe40000000000 */
[----:B----4-:R-:W-:-:S12]  /*1060*/  ULEA UR4, UR5, UR4, 0x18 ;  /* 0x0000000405047291 */ /* 0x010fd8000f8ec03f */
.L_x_17:
[----:B01----:R-:W-:-:S04]  /*1070*/  IMAD.U32 R6, RZ, RZ, UR4 ;  /* 0x00000004ff067e24 */ /* 0x003fc8000f8e00ff */
[----:B------:R0:W1:Y:S03]  /*1080*/  SYNCS.PHASECHK.TRANS64.TRYWAIT P1, [R6+URZ+0x38000], R5 ;  /* 0x03800005060075a7 */ /* 0x000066000802017f */
[----:B-1----:R-:W-:Y:S05]  /*1090*/  @!P1 NANOSLEEP.SYNCS 0x989680 ;  /* 0x009896800000995d */ /* 0x002fea0003900000 */
[----:B------:R-:W1:Y:S02]  /*10a0*/  @!P1 SYNCS.PHASECHK.TRANS64 P1, [R6+URZ+0x38000], R5 ;  /* 0x03800005060095a7 */ /* 0x000e64000802007f */
[----:B-1----:R-:W-:Y:S05]  /*10b0*/  @!P1 BRA `(.L_x_17) ;  /* 0xfffffffc00ec9947 */ /* 0x002fea000383ffff */
[----:B------:R-:W-:Y:S01]  /*10c0*/  UIADD3 UR5, UR4, 0x1c000, URZ ;  /* 0x0001c00004057890 */ /* 0x000fe2000fffe03f */
[----:B------:R-:W-:Y:S01]  /*10d0*/  WARPGROUP.ARRIVE ;  /* 0x00000000000079c5 */ /* 0x000fe20000000000 */
[----:B------:R-:W-:Y:S02]  /*10e0*/  USHF.R.U32.HI UR4, URZ, 0x4, UR4 ;  /* 0x000000043f047899 */ /* 0x000fe40008011604 */
[----:B------:R-:W-:Y:S02]  /*10f0*/  USHF.R.U32.HI UR5, URZ, 0x4, UR5 ;  /* 0x000000043f057899 */ /* 0x000fe40008011605 */
[----:B------:R-:W-:Y:S02]  /*1100*/  ULOP3.LUT UR4, UR4, 0x3fff, URZ, 0xc0, !UPT ;  /* 0x00003fff04047892 */ /* 0x000fe4000f8ec03f */
[----:B------:R-:W-:Y:S02]  /*1110*/  ULOP3.LUT UR5, UR5, 0x3fff, URZ, 0xc0, !UPT ;  /* 0x00003fff05057892 */ /* 0x000fe4000f8ec03f */
[----:B------:R-:W-:-:S02]  /*1120*/  ULOP3.LUT UR8, UR4, 0x10000, URZ, 0xfc, !UPT ;  /* 0x0001000004087892 */ /* 0x000fc4000f8efc3f */
[----:B------:R-:W-:Y:S01]  /*1130*/  ULOP3.LUT UR9, UR5, 0x1000000, URZ, 0xfc, !UPT ;  /* 0x0100000005097892 */ /* 0x000fe2000f8efc3f */
[----:B------:R-:W-:Y:S02]  /*1140*/  UMOV UR7, 0x40000040 ;  /* 0x4000004000077882 */ /* 0x000fe40000000000 */
[----:B------:R-:W-:Y:S02]  /*1150*/  UMOV UR5, 0x80000020 ;  /* 0x8000002000057882 */ /* 0x000fe40000000000 */
[----:B------:R-:W-:Y:S02]  /*1160*/  UMOV UR4, UR8 ;  /* 0x0000000800047c82 */ /* 0x000fe40008000000 */
[----:B------:R-:W-:Y:S02]  /*1170*/  UMOV UR6, UR9 ;  /* 0x0000000900067c82 */ /* 0x000fe40008000000 */
[----:B------:R-:W-:Y:S01]  /*1180*/  HGMMA.64x128x16.F32 R88, gdesc[UR4].tnspB, RZ, !UPT ;  /* 0x41e00000045879f0 */ /* 0x000fe2000c7008ff */
[----:B------:R-:W-:Y:S01]  /*1190*/  UIADD3 UR4, UR8, 0x100, URZ ;  /* 0x0000010008047890 */ /* 0x000fe2000fffe03f */
[----:B------:R-:W-:-:S10]  /*11a0*/  UMOV UR5, 0x80000020 ;  /* 0x8000002000057882 */ /* 0x000fd40000000000 */
[----:B------:R-:W-:Y:S01]  /*11b0*/  HGMMA.64x128x16.F32 R24, gdesc[UR4].tnspB, RZ, !UPT ;  /* 0x41e00000041879f0 */ /* 0x000fe2000c7008ff */
[----:B------:R-:W-:Y:S02]  /*11c0*/  UIADD3 UR4, UR8, 0x2, URZ ;  /* 0x0000000208047890 */ /* 0x000fe4000fffe03f */
[----:B------:R-:W-:Y:S01]  /*11d0*/  UIADD3 UR6, UR9, 0x80, URZ ;  /* 0x0000008009067890 */ /* 0x000fe2000fffe03f */
[----:B------:R-:W-:Y:S01]  /*11e0*/  UMOV UR5, 0x80000020 ;  /* 0x8000002000057882 */ /* 0x000fe20000000000 */
[----:B------:R-:W-:-:S07]  /*11f0*/  UMOV UR7, 0x40000040 ;  /* 0x4000004000077882 */ /* 0x000fce0000000000 */
[----:B------:R-:W-:Y:S01]  /*1200*/  HGMMA.64x128x16.F32 R88, gdesc[UR4].tnspB, R88 ;  /* 0x41e00000045879f0 */ /* 0x000fe20008700858 */
[----:B------:R-:W-:Y:S01]  /*1210*/  UIADD3 UR4, UR8, 0x102, URZ ;  /* 0x0000010208047890 */ /* 0x000fe2000fffe03f */
[----:B------:R-:W-:-:S10]  /*1220*/  UMOV UR5, 0x80000020 ;  /* 0x8000002000057882 */ /* 0x000fd40000000000 */
[----:B------:R-:W-:Y:S01]  /*1230*/  HGMMA.64x128x16.F32 R24, gdesc[UR4].tnspB, R24, gsb0 ;  /* 0x41e00000041879f0 */ /* 0x000fe20008000818 */
[----:B------:R-:W-:-:S05]  /*1240*/  UMOV UR4, 0x1 ;  /* 0x0000000100047882 */ /* 0x000fca0000000000 */
.L_x_15:
[----:B01----:R-:W-:-:S05]  /*1250*/  VIMNMX R6, R3, 0x1, PT ;  /* 0x0000000103067848 */ /* 0x003fca0003fe0100 */
[----:B------:R-:W-:-:S05]  /*1260*/  IMAD.IADD R6, R3, 0x1, -R6 ;  /* 0x0000000103067824 */ /* 0x000fca00078e0a06 */
[----:B------:R-:W-:-:S13]  /*1270*/  ISETP.GE.AND P1, PT, R6, 0x1, PT ;  /* 0x000000010600780c */ /* 0x000fda0003f26270 */
[----:B------:R-:W-:Y:S05]  /*1280*/  @!P1 BRA `(.L_x_18) ;  /* 0x00000004000c9947 */ /* 0x000fea0003800000 */
[----:B------:R-:W0:Y:S01]  /*1290*/  S2UR UR6, SR_CgaCtaId ;  /* 0x00000000000679c3 */ /* 0x000e220000008800 */
[----:B------:R-:W-:Y:S01]  /*12a0*/  UMOV UR5, 0x400 ;  /* 0x0000040000057882 */ /* 0x000fe20000000000 */
[----:B------:R-:W-:Y:S01]  /*12b0*/  LOP3.LUT R12, R2, 0x1, RZ, 0xfc, !PT ;  /* 0x00000001020c7812 */ /* 0x000fe200078efcff */
[----:B------:R-:W-:Y:S01]  /*12c0*/  IMAD.MOV.U32 R11, RZ, RZ, RZ ;  /* 0x000000ffff0b7224 */ /* 0x000fe200078e00ff */
[----:B------:R-:W-:Y:S01]  /*12d0*/  UISETP.NE.U32.AND UP0, UPT, UR4, URZ, UPT ;  /* 0x0000003f0400728c */ /* 0x000fe2000bf05070 */
[----:B------:R-:W-:Y:S02]  /*12e0*/  IMAD.MOV.U32 R3, RZ, RZ, R6 ;  /* 0x000000ffff037224 */ /* 0x000fe400078e0006 */
[----:B------:R-:W-:Y:S01]  /*12f0*/  IMAD.MOV.U32 R5, RZ, RZ, RZ ;  /* 0x000000ffff057224 */ /* 0x000fe200078e00ff */
[----:B0-----:R-:W-:-:S04]  /*1300*/  ULEA UR7, UR6, UR5, 0x18 ;  /* 0x0000000506077291 */ /* 0x001fc8000f8ec03f */
[----:B------:R-:W-:Y:S02]  /*1310*/  UIADD3 UR6, UR7, 0x1c000, URZ ;  /* 0x0001c00007067890 */ /* 0x000fe4000fffe03f */
[----:B------:R-:W-:Y:S02]  /*1320*/  USHF.R.U32.HI UR5, URZ, 0x4, UR7 ;  /* 0x000000043f057899 */ /* 0x000fe40008011607 */
[----:B------:R-:W-:Y:S02]  /*1330*/  USHF.R.U32.HI UR6, URZ, 0x4, UR6 ;  /* 0x000000043f067899 */ /* 0x000fe40008011606 */
[----:B------:R-:W-:Y:S02]  /*1340*/  ULOP3.LUT UR5, UR5, 0x3fff, URZ, 0xc0, !UPT ;  /* 0x00003fff05057892 */ /* 0x000fe4000f8ec03f */
[----:B------:R-:W-:Y:S02]  /*1350*/  ULOP3.LUT UR6, UR6, 0x3fff, URZ, 0xc0, !UPT ;  /* 0x00003fff06067892 */ /* 0x000fe4000f8ec03f */
[----:B------:R-:W-:-:S02]  /*1360*/  ULOP3.LUT UR14, UR5, 0x10000, URZ, 0xfc, !UPT ;  /* 0x00010000050e7892 */ /* 0x000fc4000f8efc3f */
[----:B------:R-:W-:-:S12]  /*1370*/  ULOP3.LUT UR15, UR6, 0x1000000, URZ, 0xfc, !UPT ;  /* 0x01000000060f7892 */ /* 0x000fd8000f8efc3f */
.L_x_23:
[----:B------:R-:W-:-:S13]  /*1380*/  ISETP.NE.AND P2, PT, R12, 0x3, PT ;  /* 0x000000030c00780c */ /* 0x000fda0003f45270 */
[----:B------:R-:W-:Y:S05]  /*1390*/  @!P2 BRA `(.L_x_19) ;  /* 0x000000000004a947 */ /* 0x000fea0003800000 */
[----:B------:R-:W-:Y:S01]  /*13a0*/  BPT.TRAP 0x1 ;  /* 0x000000040000795c */ /* 0x000fe20000300000 */
.L_x_19:
[----:B------:R-:W-:Y:S01]  /*13b0*/  SHF.L.U32 R7, R11, 0x1f, RZ ;  /* 0x0000001f0b077819 */ /* 0x000fe200000006ff */
[----:B------:R-:W-:-:S12]  /*13c0*/  ULEA UR5, UR4, UR7, 0x3 ;  /* 0x0000000704057291 */ /* 0x000fd8000f8e183f */
.L_x_20:
[----:B0-----:R-:W-:-:S04]  /*13d0*/  IMAD.U32 R10, RZ, RZ, UR5 ;  /* 0x00000005ff0a7e24 */ /* 0x001fc8000f8e00ff */
[----:B------:R0:W1:Y:S03]  /*13e0*/  SYNCS.PHASECHK.TRANS64.TRYWAIT P1, [R10+URZ+0x38000], R7 ;  /* 0x038000070a0075a7 */ /* 0x000066000802017f */
[----:B-1----:R-:W-:Y:S05]  /*13f0*/  @!P1 NANOSLEEP.SYNCS 0x989680 ;  /* 0x009896800000995d */ /* 0x002fea0003900000 */
[----:B------:R-:W1:Y:S02]  /*1400*/  @!P1 SYNCS.PHASECHK.TRANS64 P1, [R10+URZ+0x38000], R7 ;  /* 0x038000070a0095a7 */ /* 0x000e64000802007f */
[----:B-1----:R-:W-:Y:S05]  /*1410*/  @!P1 BRA `(.L_x_20) ;  /* 0xfffffffc00ec9947 */ /* 0x002fea000383ffff */
[----:B------:R-:W-:Y:S01]  /*1420*/  ULEA UR5, UR4, UR14, 0x9 ;  /* 0x0000000e04057291 */ /* 0x000fe2000f8e483f */
[----:B------:R-:W-:Y:S01]  /*1430*/  WARPGROUP.ARRIVE ;  /* 0x00000000000079c5 */ /* 0x000fe20000000000 */
[----:B------:R-:W-:Y:S01]  /*1440*/  ULEA UR6, UR4, UR15, 0x9 ;  /* 0x0000000f04067291 */ /* 0x000fe2000f8e483f */
[----:B------:R-:W-:Y:S01]  /*1450*/  UMOV UR9, 0x80000020 ;  /* 0x8000002000097882 */ /* 0x000fe20000000000 */
[----:B------:R-:W-:-:S03]  /*1460*/  UMOV UR11, 0x40000040 ;  /* 0x40000040000b7882 */ /* 0x000fc60000000000 */
[----:B------:R-:W-:Y:S02]  /*1470*/  UMOV UR8, UR5 ;  /* 0x0000000500087c82 */ /* 0x000fe40008000000 */
[----:B------:R-:W-:Y:S02]  /*1480*/  UMOV UR10, UR6 ;  /* 0x00000006000a7c82 */ /* 0x000fe40008000000 */
[----:B------:R-:W-:Y:S01]  /*1490*/  HGMMA.64x128x16.F32 R88, gdesc[UR8].tnspB, R88, UP0 ;  /* 0x41e00000085879f0 */ /* 0x000fe2000bf00858 */
[----:B------:R-:W-:Y:S01]  /*14a0*/  UIADD3 UR8, UR5, 0x100, URZ ;  /* 0x0000010005087890 */ /* 0x000fe2000fffe03f */
[----:B------:R-:W-:-:S10]  /*14b0*/  UMOV UR9, 0x80000020 ;  /* 0x8000002000097882 */ /* 0x000fd40000000000 */
[----:B------:R-:W-:Y:S01]  /*14c0*/  HGMMA.64x128x16.F32 R24, gdesc[UR8].tnspB, R24, UP0 ;  /* 0x41e00000081879f0 */ /* 0x000fe2000bf00818 */
[----:B------:R-:W-:Y:S02]  /*14d0*/  UIADD3 UR8, UR5, 0x2, URZ ;  /* 0x0000000205087890 */ /* 0x000fe4000fffe03f */
[----:B------:R-:W-:Y:S01]  /*14e0*/  UIADD3 UR10, UR6, 0x80, URZ ;  /* 0x00000080060a7890 */ /* 0x000fe2000fffe03f */
[----:B------:R-:W-:Y:S01]  /*14f0*/  UMOV UR9, 0x80000020 ;  /* 0x8000002000097882 */ /* 0x000fe20000000000 */
[----:B------:R-:W-:-:S07]  /*1500*/  UMOV UR11, 0x40000040 ;  /* 0x40000040000b7882 */ /* 0x000fce0000000000 */
[----:B------:R-:W-:Y:S01]  /*1510*/  HGMMA.64x128x16.F32 R88, gdesc[UR8].tnspB, R88 ;  /* 0x41e00000085879f0 */ /* 0x000fe20008700858 */
[----:B------:R-:W-:Y:S01]  /*1520*/  UIADD3 UR8, UR5, 0x102, URZ ;  /* 0x0000010205087890 */ /* 0x000fe2000fffe03f */
[----:B------:R-:W-:-:S10]  /*1530*/  UMOV UR9, 0x80000020 ;  /* 0x8000002000097882 */ /* 0x000fd40000000000 */
[----:B------:R-:W-:Y:S03]  /*1540*/  HGMMA.64x128x16.F32 R24, gdesc[UR8].tnspB, R24, gsb0 ;  /* 0x41e00000081879f0 */ /* 0x000fe60008000818 */
[----:B------:R-:W-:Y:S02]  /*1550*/  WARPGROUP.DEPBAR.LE gsb0, 0x1 ;  /* 0x00008000000079c5 */ /* 0x000fe40000010100 */
[----:B------:R-:W-:Y:S05]  /*1560*/  @!P2 BRA `(.L_x_21) ;  /* 0x000000000004a947 */ /* 0x000fea0003800000 */
[----:B------:R-:W-:Y:S01]  /*1570*/  BPT.TRAP 0x1 ;  /* 0x000000040000795c */ /* 0x000fe20000300000 */
.L_x_21:
[----:B------:R-:W-:-:S13]  /*1580*/  ISETP.NE.AND P1, PT, R4, RZ, PT ;  /* 0x000000ff0400720c */ /* 0x000fda0003f25270 */
[----:B0-----:R-:W-:-:S05]  /*1590*/  @P1 LEA R7, R5, UR7, 0x3 ;  /* 0x0000000705071c11 */ /* 0x001fca000f8e18ff */
[----:B------:R-:W-:-:S05]  /*15a0*/  @P1 VIADD R7, R7, 0x38070 ;  /* 0x0003807007071836 */ /* 0x000fca0000000000 */
[----:B------:R-:W-:-:S04]  /*15b0*/  @P1 PRMT R7, R0, 0x654, R7 ;  /* 0x0000065400071816 */ /* 0x000fc80000000007 */
[----:B------:R0:W-:Y:S01]  /*15c0*/  @P1 SYNCS.ARRIVE.TRANS64.RED.A1T0 RZ, [R7+URZ], RZ ;  /* 0x000000ff07ff19a7 */ /* 0x0001e2000810043f */
[----:B------:R-:W-:-:S13]  /*15d0*/  ISETP.GT.U32.AND P1, PT, R2, 0x1, PT ;  /* 0x000000010200780c */ /* 0x000fda0003f24070 */
[----:B0-----:R-:W-:Y:S05]  /*15e0*/  @P1 BRA `(.L_x_22) ;  /* 0x0000000000041947 */ /* 0x001fea0003800000 */
[----:B------:R-:W-:Y:S01]  /*15f0*/  BPT.TRAP 0x1 ;  /* 0x000000040000795c */ /* 0x000fe20000300000 */
.L_x_22:
[----:B------:R-:W-:Y:S01]  /*1600*/  UIADD3 UR4, UR4, 0x1, URZ ;  /* 0x0000000104047890 */ /* 0x000fe2000fffe03f */
[----:B------:R-:W-:Y:S01]  /*1610*/  ISETP.GT.AND P2, PT, R3, 0x1, PT ;  /* 0x000000010300780c */ /* 0x000fe20003f44270 */
[----:B------:R-:W-:Y:S02]  /*1620*/  VIADD R5, R5, 0x1 ;  /* 0x0000000105057836 */ /* 0x000fe40000000000 */
[----:B------:R-:W-:Y:S01]  /*1630*/  UISETP.NE.AND UP0, UPT, UR4, 0xe, UPT ;  /* 0x0000000e0400788c */ /* 0x000fe2000bf05270 */
[----:B------:R-:W-:Y:S02]  /*1640*/  VIADD R3, R3, 0xffffffff ;  /* 0xffffffff03037836 */ /* 0x000fe40000000000 */
[C---:B------:R-:W-:Y:S01]  /*1650*/  ISETP.NE.AND P1, PT, R5.reuse, 0xe, PT ;  /* 0x0000000e0500780c */ /* 0x040fe20003f25270 */
[----:B------:R-:W-:Y:S02]  /*1660*/  USEL UR5, URZ, 0x1, UP0 ;  /* 0x000000013f057887 */ /* 0x000fe40008000000 */
[----:B------:R-:W-:Y:S01]  /*1670*/  USEL UR4, UR4, URZ, UP0 ;  /* 0x0000003f04047287 */ /* 0x000fe20008000000 */
[----:B------:R-:W-:Y:S01]  /*1680*/  SEL R5, R5, RZ, P1 ;  /* 0x000000ff05057207 */ /* 0x000fe20000800000 */
[----:B------:R-:W-:-:S02]  /*1690*/  UPLOP3.LUT UP0, UPT, UPT, UPT, UPT, 0x80, 0x0 ;  /* 0x000000000000789c */ /* 0x000fc40003f0f070 */
[----:B------:R-:W-:Y:S01]  /*16a0*/  LOP3.LUT R11, R11, UR5, RZ, 0x3c, !PT ;  /* 0x000000050b0b7c12 */ /* 0x000fe2000f8e3cff */
[----:B------:R-:W-:Y:S08]  /*16b0*/  @P2 BRA `(.L_x_23) ;  /* 0xfffffffc00302947 */ /* 0x000ff0000383ffff */
.L_x_18:
[----:B------:R-:W-:Y:S02]  /*16c0*/  WARPGROUP.DEPBAR.LE gsb0, 0x0 ;  /* 0x00008000000079c5 */ /* 0x000fe40000010000 */
[----:B------:R-:W-:Y:S05]  /*16d0*/  @!P0 BRA `(.L_x_24) ;  /* 0x0000000000588947 */ /* 0x000fea0003800000 */
[----:B------:R-:W-:-:S04]  /*16e0*/  LOP3.LUT R3, R2, 0x1, RZ, 0xfc, !PT ;  /* 0x0000000102037812 */ /* 0x000fc800078efcff */
[----:B------:R-:W-:-:S13]  /*16f0*/  ISETP.NE.AND P0, PT, R3, 0x3, PT ;  /* 0x000000030300780c */ /* 0x000fda0003f05270 */
[----:B------:R-:W-:Y:S05]  /*1700*/  @!P0 BRA `(.L_x_25) ;  /* 0x0000000000048947 */ /* 0x000fea0003800000 */
[----:B------:R-:W-:Y:S01]  /*1710*/  BPT.TRAP 0x1 ;  /* 0x000000040000795c */ /* 0x000fe20000300000 */
.L_x_25:
[----:B------:R-:W-:Y:S01]  /*1720*/  ISETP.NE.AND P0, PT, R4, RZ, PT ;  /* 0x000000ff0400720c */ /* 0x000fe20003f05270 */
[----:B------:R-:W-:Y:S01]  /*1730*/  BSSY B0, `(.L_x_26) ;  /* 0x000000e000007945 */ /* 0x000fe20003800000 */
[----:B------:R-:W-:-:S11]  /*1740*/  ISETP.GT.U32.AND P1, PT, R2, 0x1, PT ;  /* 0x000000010200780c */ /* 0x000fd60003f24070 */
[----:B------:R-:W-:Y:S05]  /*1750*/  @!P0 BRA `(.L_x_27) ;  /* 0x00000000002c8947 */ /* 0x000fea0003800000 */
[----:B------:R-:W0:Y:S01]  /*1760*/  S2R R5, SR_CgaCtaId ;  /* 0x0000000000057919 */ /* 0x000e220000008800 */
[----:B------:R-:W-:-:S05]  /*1770*/  SHF.R.U32.HI R2, RZ, 0x1, R6 ;  /* 0x00000001ff027819 */ /* 0x000fca0000011606 */
[----:B------:R-:W-:Y:S01]  /*1780*/  IMAD.WIDE.U32 R2, R2, -0x6db6db6d, RZ ;  /* 0x9249249302027825 */ /* 0x000fe200078e00ff */
[----:B------:R-:W-:-:S04]  /*1790*/  MOV R2, 0x400 ;  /* 0x0000040000027802 */ /* 0x000fc80000000f00 */
[----:B------:R-:W-:-:S05]  /*17a0*/  SHF.R.U32.HI R3, RZ, 0x2, R3 ;  /* 0x00000002ff037819 */ /* 0x000fca0000011603 */
[----:B------:R-:W-:Y:S01]  /*17b0*/  IMAD R6, R3, -0xe, R6 ;  /* 0xfffffff203067824 */ /* 0x000fe200078e0206 */
[----:B0-----:R-:W-:-:S05]  /*17c0*/  LEA R5, R5, R2, 0x18 ;  /* 0x0000000205057211 */ /* 0x001fca00078ec0ff */
[----:B------:R-:W-:-:S04]  /*17d0*/  IMAD R6, R6, 0x8, R5 ;  /* 0x0000000806067824 */ /* 0x000fc800078e0205 */
[----:B------:R-:W-:-:S05]  /*17e0*/  VIADD R3, R6, 0x38070 ;  /* 0x0003807006037836 */ /* 0x000fca0000000000 */
[----:B------:R-:W-:-:S04]  /*17f0*/  PRMT R3, R0, 0x654, R3 ;  /* 0x0000065400037816 */ /* 0x000fc80000000003 */
[----:B------:R0:W-:Y:S03]  /*1800*/  SYNCS.ARRIVE.TRANS64.RED.A1T0 RZ, [R3+URZ], RZ ;  /* 0x000000ff03ff79a7 */ /* 0x0001e6000810043f */
.L_x_27:
[----:B------:R-:W-:Y:S05]  /*1810*/  BSYNC B0 ;  /* 0x0000000000007941 */ /* 0x000fea0003800000 */
.L_x_26:
[----:B------:R-:W-:Y:S05]  /*1820*/  @P1 BRA `(.L_x_24) ;  /* 0x0000000000041947 */ /* 0x000fea0003800000 */
[----:B------:R-:W-:Y:S01]  /*1830*/  BPT.TRAP 0x1 ;  /* 0x000000040000795c */ /* 0x000fe20000300000 */
.L_x_24:
[----:B------:R-:W0:Y:S01]  /*1840*/  S2R R0, SR_TID.X ;  /* 0x0000000000007919 */ /* 0x000e220000002100 */
[----:B------:R-:W-:Y:S01]  /*1850*/  ULDC.64 UR4, c[0x0][0x280] ;  /* 0x0000a00000047ab9 */ /* 0x000fe20000000a00 */
[----:B------:R-:W1:Y:S01]  /*1860*/  S2R R2, SR_CTAID.Y ;  /* 0x0000000000027919 */ /* 0x000e620000002600 */
[----:B------:R-:W4:Y:S01]  /*1870*/  S2R R13, SR_CTAID.X ;  /* 0x00000000000d7919 */ /* 0x000f220000002500 */
[----:B0-----:R-:W-:-:S04]  /*1880*/  SHF.R.S32.HI R3, RZ, 0x1f, R0 ;  /* 0x0000001fff037819 */ /* 0x001fc80000011400 */
[----:B------:R-:W-:-:S04]  /*1890*/  LEA.HI R3, R3, R0, RZ, 0x7 ;  /* 0x0000000003037211 */ /* 0x000fc800078f38ff */
[----:B------:R-:W-:Y:S01]  /*18a0*/  LOP3.LUT R3, R3, 0xffffff80, RZ, 0xc0, !PT ;  /* 0xffffff8003037812 */ /* 0x000fe200078ec0ff */
[----:B----4-:R-:W-:-:S04]  /*18b0*/  IMAD.SHL.U32 R4, R13, 0x80, RZ ;  /* 0x000000800d047824 */ /* 0x010fc800078e00ff */
[----:B------:R-:W-:Y:S02]  /*18c0*/  IMAD.IADD R5, R0, 0x1, -R3 ;  /* 0x0000000100057824 */ /* 0x000fe400078e0a03 */
[----:B-1----:R-:W-:-:S03]  /*18d0*/  IMAD.SHL.U32 R0, R2, 0x80, RZ ;  /* 0x0000008002007824 */ /* 0x002fc600078e00ff */
[----:B------:R-:W-:Y:S02]  /*18e0*/  SHF.R.S32.HI R6, RZ, 0x1f, R5 ;  /* 0x0000001fff067819 */ /* 0x000fe40000011405 */
[----:B------:R-:W-:Y:S02]  /*18f0*/  ISETP.GE.AND P0, PT, R0, UR5, PT ;  /* 0x0000000500007c0c */ /* 0x000fe4000bf06270 */
[----:B------:R-:W-:Y:S02]  /*1900*/  LEA.HI R2, R6, R5, RZ, 0x2 ;  /* 0x0000000506027211 */ /* 0x000fe400078f10ff */
[----:B------:R-:W-:Y:S02]  /*1910*/  ISETP.GE.OR P0, PT, R4, UR4, P0 ;  /* 0x0000000404007c0c */ /* 0x000fe40008706670 */
[--C-:B------:R-:W-:Y:S02]  /*1920*/  SHF.R.S32.HI R10, RZ, 0x2, R2.reuse ;  /* 0x00000002ff0a7819 */ /* 0x100fe40000011402 */
[----:B------:R-:W-:-:S04]  /*1930*/  SHF.R.S32.HI R3, RZ, 0x1f, R2 ;  /* 0x0000001fff037819 */ /* 0x000fc80000011402 */
[----:B------:R-:W-:-:S04]  /*1940*/  LEA.HI R3, R3, R10, RZ, 0x3 ;  /* 0x0000000a03037211 */ /* 0x000fc800078f18ff */
[----:B------:R-:W-:Y:S01]  /*1950*/  LOP3.LUT R3, R3, 0xfffffff8, RZ, 0xc0, !PT ;  /* 0xfffffff803037812 */ /* 0x000fe200078ec0ff */
[----:B------:R-:W-:Y:S06]  /*1960*/  @P0 EXIT ;  /* 0x000000000000094d */ /* 0x000fec0003800000 */
[----:B------:R-:W0:Y:S01]  /*1970*/  LDC.64 R16, c[0x0][0x658] ;  /* 0x00019600ff107b82 */ /* 0x000e220000000a00 */
[----:B------:R-:W-:Y:S01]  /*1980*/  LOP3.LUT R2, R2, 0x7ffffffc, RZ, 0xc0, !PT ;  /* 0x7ffffffc02027812 */ /* 0x000fe200078ec0ff */
[----:B------:R-:W-:Y:S01]  /*1990*/  IMAD.IADD R10, R10, 0x1, -R3 ;  /* 0x000000010a0a7824 */ /* 0x000fe200078e0a03 */
[----:B------:R-:W-:Y:S02]  /*19a0*/  LEA.HI R3, R6, R5, RZ, 0x5 ;  /* 0x0000000506037211 */ /* 0x000fe400078f28ff */
[----:B---3-5:R-:W-:Y:S01]  /*19b0*/  FSETP.NEU.AND P1, PT, R9, RZ, PT ;  /* 0x000000ff0900720b */ /* 0x028fe20003f2d000 */
[----:B------:R-:W-:Y:S01]  /*19c0*/  IMAD.IADD R2, R5, 0x1, -R2 ;  /* 0x0000000105027824 */ /* 0x000fe200078e0a02 */
[----:B------:R-:W-:Y:S02]  /*19d0*/  SHF.R.S32.HI R11, RZ, 0x1f, R10 ;  /* 0x0000001fff0b7819 */ /* 0x000fe4000001140a */
[----:B------:R-:W-:Y:S01]  /*19e0*/  SHF.R.S32.HI R5, RZ, 0x5, R3 ;  /* 0x00000005ff057819 */ /* 0x000fe20000011403 */
[----:B------:R-:W-:-:S02]  /*19f0*/  IMAD.SHL.U32 R7, R2, 0x2, RZ ;  /* 0x0000000202077824 */ /* 0x000fc400078e00ff */
[----:B------:R-:W-:-:S03]  /*1a00*/  IMAD.WIDE R2, R13, 0x80, R10 ;  /* 0x000000800d027825 */ /* 0x000fc600078e020a */
[----:B------:R-:W-:Y:S01]  /*1a10*/  SHF.R.S32.HI R13, RZ, 0x1f, R7 ;  /* 0x0000001fff0d7819 */ /* 0x000fe20000011407 */
[C---:B------:R-:W-:Y:S01]  /*1a20*/  IMAD R11, R5.reuse, -0x10, -R4 ;  /* 0xfffffff0050b7824 */ /* 0x040fe200078e0a04 */
[----:B------:R-:W-:Y:S01]  /*1a30*/  IADD3 R4, P0, R0, R7, RZ ;  /* 0x0000000700047210 */ /* 0x000fe20007f1e0ff */
[----:B------:R-:W-:-:S03]  /*1a40*/  IMAD.WIDE R2, R5, 0x10, R2 ;  /* 0x0000001005027825 */ /* 0x000fc600078e0202 */
[----:B------:R-:W-:Y:S02]  /*1a50*/  LEA.HI.X.SX32 R5, R0, R13, 0x1, P0 ;  /* 0x0000000d00057211 */ /* 0x000fe400000f0eff */
[----:B------:R-:W-:Y:S01]  /*1a60*/  IADD3 R10, R11, UR4, -R10 ;  /* 0x000000040b0a7c10 */ /* 0x000fe2000fffe80a */
[-C--:B0-----:R-:W-:Y:S01]  /*1a70*/  IMAD R6, R3, R16.reuse, RZ ;  /* 0x0000001003067224 */ /* 0x081fe200078e02ff */
[----:B------:R-:W-:Y:S01]  /*1a80*/  IADD3 R0, -R7, UR5, -R0 ;  /* 0x0000000507007c10 */ /* 0x000fe2000fffe900 */
[----:B------:R-:W-:Y:S01]  /*1a90*/  IMAD.WIDE.U32 R14, R2, R16, R4 ;  /* 0x00000010020e7225 */ /* 0x000fe200078e0004 */
[----:B------:R-:W-:Y:S02]  /*1aa0*/  ISETP.GT.AND P2, PT, R10, RZ, PT ;  /* 0x000000ff0a00720c */ /* 0x000fe40003f44270 */
[--C-:B------:R-:W-:Y:S01]  /*1ab0*/  SHF.L.U64.HI R20, R16, 0x3, R17.reuse ;  /* 0x0000000310147819 */ /* 0x100fe20000010211 */
[----:B------:R-:W-:Y:S01]  /*1ac0*/  IMAD R19, R2, R17, R6 ;  /* 0x0000001102137224 */ /* 0x000fe200078e0206 */
[C---:B------:R-:W-:Y:S01]  /*1ad0*/  SHF.L.U64.HI R11, R16.reuse, 0x6, R17 ;  /* 0x00000006100b7819 */ /* 0x040fe20000010211 */
[----:B------:R-:W-:Y:S01]  /*1ae0*/  IMAD.SHL.U32 R21, R16, 0x8, RZ ;  /* 0x0000000810157824 */ /* 0x000fe200078e00ff */
[----:B------:R-:W-:Y:S01]  /*1af0*/  ISETP.GT.AND P0, PT, R0, RZ, P2 ;  /* 0x000000ff0000720c */ /* 0x000fe20001704270 */
[----:B------:R-:W-:-:S02]  /*1b00*/  IMAD.SHL.U32 R16, R16, 0x40, RZ ;  /* 0x0000004010107824 */ /* 0x000fc400078e00ff */
[----:B------:R-:W-:Y:S01]  /*1b10*/  IMAD.IADD R19, R15, 0x1, R19 ;  /* 0x000000010f137824 */ /* 0x000fe200078e0213 */
[----:B------:R-:W-:Y:S09]  /*1b20*/  @!P1 BRA `(.L_x_28) ;  /* 0x0000005000dc9947 */ /* 0x000ff20003800000 */
[----:B------:R-:W-:Y:S01]  /*1b30*/  ULDC.64 UR6, c[0x0][0x630] ;  /* 0x00018c0000067ab9 */ /* 0x000fe20000000a00 */
[----:B------:R-:W-:Y:S01]  /*1b40*/  ULDC.64 UR8, c[0x0][0x628] ;  /* 0x00018a0000087ab9 */ /* 0x000fe20000000a00 */
[----:B------:R-:W-:Y:S01]  /*1b50*/  IMAD R17, R3, UR6, RZ ;  /* 0x0000000603117c24 */ /* 0x000fe2000f8e02ff */
[----:B------:R-:W-:Y:S01]  /*1b60*/  ULDC.64 UR4, c[0x0][0x650] ;  /* 0x0001940000047ab9 */ /* 0x000fe20000000a00 */
[----:B------:R-:W-:-:S04]  /*1b70*/  IMAD.WIDE.U32 R6, R2, UR6, R4 ;  /* 0x0000000602067c25 */ /* 0x000fc8000f8e0004 */
[----:B------:R-:W-:Y:S01]  /*1b80*/  IMAD R17, R2, UR7, R17 ;  /* 0x0000000702117c24 */ /* 0x000fe2000f8e0211 */
[----:B------:R-:W-:-:S03]  /*1b90*/  LEA R12, P1, R6, UR8, 0x1 ;  /* 0x00000008060c7c11 */ /* 0x000fc6000f8208ff */
[----:B------:R-:W-:-:S05]  /*1ba0*/  IMAD.IADD R7, R7, 0x1, R17 ;  /* 0x0000000107077824 */ /* 0x000fca00078e0211 */
[----:B------:R-:W-:-:S05]  /*1bb0*/  LEA.HI.X R13, R6, UR9, R7, 0x1, P1 ;  /* 0x00000009060d7c11 */ /* 0x000fca00088f0c07 */
[----:B------:R-:W3:Y:S01]  /*1bc0*/  @P0 LDG.E.LTC128B.U16 R15, desc[UR12][R12.64] ;  /* 0x0000000c0c0f0981 */ /* 0x000ee2000c1e1520 */
[----:B------:R-:W-:Y:S01]  /*1bd0*/  ISETP.GT.AND P1, PT, R0, 0x1, P2 ;  /* 0x000000010000780c */ /* 0x000fe20001724270 */
[----:B------:R-:W-:Y:S01]  /*1be0*/  BSSY B0, `(.L_x_29) ;  /* 0x000000b000007945 */ /* 0x000fe20003800000 */
[----:B---3--:R-:W-:-:S05]  /*1bf0*/  HADD2.F32 R6, -RZ, R15.H0_H0 ;  /* 0x2000000fff067230 */ /* 0x008fca0000004100 */
[----:B------:R-:W-:Y:S01]  /*1c00*/  FMUL R7, R6, R9 ;  /* 0x0000000906077220 */ /* 0x000fe20000400000 */
[----:B------:R-:W-:-:S03]  /*1c10*/  LEA R6, P3, R14, UR4, 0x1 ;  /* 0x000000040e067c11 */ /* 0x000fc6000f8608ff */
[----:B--2---:R-:W-:Y:S01]  /*1c20*/  FFMA R7, R88, R8, R7 ;  /* 0x0000000858077223 */ /* 0x004fe20000000007 */
[----:B------:R-:W-:-:S04]  /*1c30*/  PRMT R88, R15, 0x7610, R88 ;  /* 0x000076100f587816 */ /* 0x000fc80000000058 */
[----:B------:R-:W-:Y:S02]  /*1c40*/  F2FP.F16.F32.PACK_AB R18, RZ, R7 ;  /* 0x00000007ff12723e */ /* 0x000fe400000000ff */
[----:B------:R-:W-:-:S05]  /*1c50*/  LEA.HI.X R7, R14, UR5, R19, 0x1, P3 ;  /* 0x000000050e077c11 */ /* 0x000fca00098f0c13 */
[----:B------:R0:W-:Y:S01]  /*1c60*/  @P0 STG.E.U16 desc[UR12][R6.64], R18 ;  /* 0x0000001206000986 */ /* 0x0001e2000c10150c */
[----:B------:R-:W-:Y:S05]  /*1c70*/  @!P1 BRA `(.L_x_30) ;  /* 0x0000000000049947 */ /* 0x000fea0003800000 */
[----:B------:R1:W5:Y:S02]  /*1c80*/  LDG.E.LTC128B.U16 R88, desc[UR12][R12.64+0x2] ;  /* 0x0000020c0c587981 */ /* 0x000364000c1e1520 */
.L_x_30:
[----:B------:R-:W-:Y:S05]  /*1c90*/  BSYNC B0 ;  /* 0x0000000000007941 */ /* 0x000fea0003800000 */
.L_x_29:
[----:B------:R-:W-:Y:S01]  /*1ca0*/  USHF.L.U32 UR4, UR6, 0x3, URZ ;  /* 0x0000000306047899 */ /* 0x000fe2000800063f */
[----:B0----5:R-:W-:Y:S01]  /*1cb0*/  HADD2.F32 R18, -RZ, R88.H0_H0 ;  /* 0x20000058ff127230 */ /* 0x021fe20000004100 */
[----:B------:R-:W-:Y:S01]  /*1cc0*/  USHF.L.U64.HI UR5, UR6, 0x3, UR7 ;  /* 0x0000000306057899 */ /* 0x000fe20008010207 */
[----:B------:R-:W-:-:S03]  /*1cd0*/  ISETP.GT.AND P0, PT, R10, 0x8, PT ;  /* 0x000000080a00780c */ /* 0x000fc60003f04270 */
[----:B------:R-:W-:Y:S02]  /*1ce0*/  IMAD.U32 R14, RZ, RZ, UR4 ;  /* 0x00000004ff0e7e24 */ /* 0x000fe4000f8e00ff */
[----:B------:R-:W-:Y:S01]  /*1cf0*/  FMUL R22, R18, R9 ;  /* 0x0000000912167220 */ /* 0x000fe20000400000 */
[----:B------:R-:W-:Y:S01]  /*1d00*/  IMAD.U32 R15, RZ, RZ, UR5 ;  /* 0x00000005ff0f7e24 */ /* 0x000fe2000f8e00ff */
[----:B------:R-:W-:Y:S02]  /*1d10*/  ISETP.GT.AND P3, PT, R0, RZ, P0 ;  /* 0x000000ff0000720c */ /* 0x000fe40000764270 */
[----:B------:R-:W-:Y:S01]  /*1d20*/  FFMA R22, R89, R8, R22 ;  /* 0x0000000859167223 */ /* 0x000fe20000000016 */
[----:B------:R-:W-:-:S04]  /*1d30*/  IMAD.WIDE.U32 R18, R2, UR6, R14 ;  /* 0x0000000602127c25 */ /* 0x000fc8000f8e000e */
[----:B------:R-:W-:Y:S02]  /*1d40*/  F2FP.F16.F32.PACK_AB R89, RZ, R22 ;  /* 0x00000016ff59723e */ /* 0x000fe400000000ff */
[----:B------:R-:W-:-:S03]  /*1d50*/  IADD3 R23, P4, R4, R18, RZ ;  /* 0x0000001204177210 */ /* 0x000fc60007f9e0ff */
[----:B------:R0:W-:Y:S01]  /*1d60*/  @P1 STG.E.U16 desc[UR12][R6.64+0x2], R89 ;  /* 0x0000025906001986 */ /* 0x0001e2000c10150c */
[----:B------:R-:W-:Y:S02]  /*1d70*/  IADD3.X R22, R5, R17, R19, P4, !PT ;  /* 0x0000001105167210 */ /* 0x000fe400027fe413 */
[----:B------:R-:W-:-:S04]  /*1d80*/  LEA R18, P4, R23, UR8, 0x1 ;  /* 0x0000000817127c11 */ /* 0x000fc8000f8808ff */
[----:B------:R-:W-:-:S05]  /*1d90*/  LEA.HI.X R19, R23, UR9, R22, 0x1, P4 ;  /* 0x0000000917137c11 */ /* 0x000fca000a0f0c16 */
[----:B------:R-:W2:Y:S01]  /*1da0*/  @P3 LDG.E.LTC128B.U16 R88, desc[UR12][R18.64] ;  /* 0x0000000c12583981 */ /* 0x000ea2000c1e1520 */
[C---:B------:R-:W-:Y:S01]  /*1db0*/  IMAD.SHL.U32 R17, R21.reuse, 0x2, RZ ;  /* 0x0000000215117824 */ /* 0x040fe200078e00ff */
[----:B------:R-:W-:Y:S01]  /*1dc0*/  SHF.L.U64.HI R21, R21, 0x1, R20 ;  /* 0x0000000115157819 */ /* 0x000fe20000010214 */
[----:B------:R-:W-:Y:S01]  /*1dd0*/  BSSY B0, `(.L_x_31) ;  /* 0x000000b000007945 */ /* 0x000fe20003800000 */
[----:B------:R-:W-:Y:S01]  /*1de0*/  ISETP.GT.AND P1, PT, R0, 0x1, P0 ;  /* 0x000000010000780c */ /* 0x000fe20000724270 */
[----:B--2---:R-:W-:-:S05]  /*1df0*/  HADD2.F32 R22, -RZ, R88.H0_H0 ;  /* 0x20000058ff167230 */ /* 0x004fca0000004100 */
[----:B------:R-:W-:Y:S01]  /*1e00*/  FMUL R23, R22, R9 ;  /* 0x0000000916177220 */ /* 0x000fe20000400000 */
[----:B------:R-:W-:-:S03]  /*1e10*/  IADD3 R22, P4, R17, R6, RZ ;  /* 0x0000000611167210 */ /* 0x000fc60007f9e0ff */
[----:B------:R-:W-:-:S05]  /*1e20*/  FFMA R23, R90, R8, R23 ;  /* 0x000000085a177223 */ /* 0x000fca0000000017 */
[----:B------:R-:W-:Y:S01]  /*1e30*/  F2FP.F16.F32.PACK_AB R20, RZ, R23 ;  /* 0x00000017ff14723e */ /* 0x000fe200000000ff */
[----:B------:R-:W-:-:S05]  /*1e40*/  IMAD.X R23, R21, 0x1, R7, P4 ;  /* 0x0000000115177824 */ /* 0x000fca00020e0607 */
[----:B------:R0:W-:Y:S01]  /*1e50*/  @P3 STG.E.U16 desc[UR12][R22.64], R20 ;  /* 0x0000001416003986 */ /* 0x0001e2000c10150c */
[----:B------:R-:W-:Y:S05]  /*1e60*/  @!P1 BRA `(.L_x_32) ;  /* 0x0000000000049947 */ /* 0x000fea0003800000 */
[----:B------:R2:W5:Y:S02]  /*1e70*/  LDG.E.LTC128B.U16 R88, desc[UR12][R18.64+0x2] ;  /* 0x0000020c12587981 */ /* 0x000564000c1e1520 */
.L_x_32:
[----:B------:R-:W-:Y:S05]  /*1e80*/  BSYNC B0 ;  /* 0x0000000000007941 */ /* 0x000fea0003800000 */
.L_x_31:
[----:B0----5:R-:W-:Y:S01]  /*1e90*/  HADD2.F32 R20, -RZ, R88.H0_H0 ;  /* 0x20000058ff147230 */ /* 0x021fe20000004100 */
[----:B------:R-:W-:Y:S01]  /*1ea0*/  ISETP.GT.AND P3, PT, R0, 0x8, P2 ;  /* 0x000000080000780c */ /* 0x000fe20001764270 */
[----:B------:R-:W-:Y:S03]  /*1eb0*/  BSSY B0, `(.L_x_33) ;  /* 0x0000007000007945 */ /* 0x000fe60003800000 */
[----:B------:R-:W-:-:S04]  /*1ec0*/  FMUL R20, R20, R9 ;  /* 0x0000000914147220 */ /* 0x000fc80000400000 */
[----:B------:R-:W-:-:S05]  /*1ed0*/  FFMA R20, R91, R8, R20 ;  /* 0x000000085b147223 */ /* 0x000fca0000000014 */
[----:B------:R-:W-:-:S05]  /*1ee0*/  F2FP.F16.F32.PACK_AB R20, RZ, R20 ;  /* 0x00000014ff14723e */ /* 0x000fca00000000ff */
[----:B------:R0:W-:Y:S01]  /*1ef0*/  @P1 STG.E.U16 desc[UR12][R22.64+0x2], R20 ;  /* 0x0000021416001986 */ /* 0x0001e2000c10150c */
[----:B------:R-:W-:Y:S05]  /*1f00*/  @!P3 BRA `(.L_x_34) ;  /* 0x000000000004b947 */ /* 0x000fea0003800000 */
[----:B------:R3:W5:Y:S02]  /*1f10*/  LDG.E.LTC128B.U16 R88, desc[UR12][R12.64+0x10] ;  /* 0x0000100c0c587981 */ /* 0x000764000c1e1520 */
.L_x_34:
[----:B------:R-:W-:Y:S05]  /*1f20*/  BSYNC B0 ;  /* 0x0000000000007941 */ /* 0x000fea0003800000 */
.L_x_33:
        /* <DEDUP_REMOVED lines=9> */
.L_x_36:
[----:B------:R-:W-:Y:S05]  /*1fc0*/  BSYNC B0 ;  /* 0x0000000000007941 */ /* 0x000fea0003800000 */
.L_x_35:
[----:B-----5:R-:W-:Y:S01]  /*1fd0*/  HADD2.F32 R20, -RZ, R88.H0_H0 ;  /* 0x20000058ff147230 */ /* 0x020fe20000004100 */
        /* <DEDUP_REMOVED lines=8> */
.L_x_38:
[----:B------:R-:W-:Y:S05]  /*2060*/  BSYNC B0 ;  /* 0x0000000000007941 */ /* 0x000fea0003800000 */
.L_x_37:
        /* <DEDUP_REMOVED lines=9> */
.L_x_40:
[----:B------:R-:W-:Y:S05]  /*2100*/  BSYNC B0 ;  /* 0x0000000000007941 */ /* 0x000fea0003800000 */
.L_x_39:
        /* <DEDUP_REMOVED lines=9> */
.L_x_42:
[----:B------:R-:W-:Y:S05]  /*21a0*/  BSYNC B0 ;  /* 0x0000000000007941 */ /* 0x000fea0003800000 */
.L_x_41:
        /* <DEDUP_REMOVED lines=9> */
.L_x_44:
[----:B------:R-:W-:Y:S05]  /*2240*/  BSYNC B0 ;  /* 0x0000000000007941 */ /* 0x000fea0003800000 */
.L_x_43:
        /* <DEDUP_REMOVED lines=9> */
.L_x_46:
[----:B------:R-:W-:Y:S05]  /*22e0*/  BSYNC B0 ;  /* 0x0000000000007941 */ /* 0x000fea0003800000 */
.L_x_45:
        /* <DEDUP_REMOVED lines=9> */
.L_x_48:
[----:B------:R-:W-:Y:S05]  /*2380*/  BSYNC B0 ;  /* 0x0000000000007941 */ /* 0x000fea0003800000 */
.L_x_47:
        /* <DEDUP_REMOVED lines=9> */
.L_x_50:
[----:B------:R-:W-:Y:S05]  /*2420*/  BSYNC B0 ;  /* 0x0000000000007941 */ /* 0x000fea0003800000 */
.L_x_49:
        /* <DEDUP_REMOVED lines=9> */
.L_x_52:
[----:B------:R-:W-:Y:S05]  /*24c0*/  BSYNC B0 ;  /* 0x0000000000007941 */ /* 0x000fea0003800000 */
.L_x_51:
        /* <DEDUP_REMOVED lines=9> */
.L_x_54:
[----:B------:R-:W-:Y:S05]  /*2560*/  BSYNC B0 ;  /* 0x0000000000007941 */ /* 0x000fea0003800000 */
.L_x_53:
        /* <DEDUP_REMOVED lines=9> */
.L_x_56:
[----:B------:R-:W-:Y:S05]  /*2600*/  BSYNC B0 ;  /* 0x0000000000007941 */ /* 0x000fea0003800000 */
.L_x_55:
        /* <DEDUP_REMOVED lines=9> */
.L_x_58:
[----:B------:R-:W-:Y:S05]  /*26a0*/  BSYNC B0 ;  /* 0x0000000000007941 */ /* 0x000fea0003800000 */
.L_x_57:
        /* <DEDUP_REMOVED lines=9> */
.L_x_60:
[----:B------:R-:W-:Y:S05]  /*2740*/  BSYNC B0 ;  /* 0x0000000000007941 */ /* 0x000fea0003800000 */
.L_x_59:
        /* <DEDUP_REMOVED lines=9> */
.L_x_62:
[----:B------:R-:W-:Y:S05]  /*27e0*/  BSYNC B0 ;  /* 0x0000000000007941 */ /* 0x000fea0003800000 */
.L_x_61:
        /* <DEDUP_REMOVED lines=9> */
.L_x_64:
[----:B------:R-:W-:Y:S05]  /*2880*/  BSYNC B0 ;  /* 0x0000000000007941 */ /* 0x000fea0003800000 */
.L_x_63:
        /* <DEDUP_REMOVED lines=9> */
.L_x_66:
[----:B------:R-:W-:Y:S05]  /*2920*/  BSYNC B0 ;  /* 0x0000000000007941 */ /* 0x000fea0003800000 */
.L_x_65:
        /* <DEDUP_REMOVED lines=9> */
.L_x_68:
[----:B------:R-:W-:Y:S05]  /*29c0*/  BSYNC B0 ;  /* 0x0000000000007941 */ /* 0x000fea0003800000 */
.L_x_67:
        /* <DEDUP_REMOVED lines=9> */
.L_x_70:
[----:B------:R-:W-:Y:S05]  /*2a60*/  BSYNC B0 ;  /* 0x0000000000007941 */ /* 0x000fea0003800000 */
.L_x_69:
        /* <DEDUP_REMOVED lines=9> */
.L_x_72:
[----:B------:R-:W-:Y:S05]  /*2b00*/  BSYNC B0 ;  /* 0x0000000000007941 */ /* 0x000fea0003800000 */
.L_x_71:
        /* <DEDUP_REMOVED lines=9> */
.L_x_74:
[----:B------:R-:W-:Y:S05]  /*2ba0*/  BSYNC B0 ;  /* 0x0000000000007941 */ /* 0x000fea0003800000 */
.L_x_73:
        /* <DEDUP_REMOVED lines=9> */
.L_x_76:
[----:B------:R-:W-:Y:S05]  /*2c40*/  BSYNC B0 ;  /* 0x0000000000007941 */ /* 0x000fea0003800000 */
.L_x_75:
        /* <DEDUP_REMOVED lines=9> */
.L_x_78:
[----:B------:R-:W-:Y:S05]  /*2ce0*/  BSYNC B0 ;  /* 0x0000000000007941 */ /* 0x000fea0003800000 */
.L_x_77:
        /* <DEDUP_REMOVED lines=9> */
.L_x_80:
[----:B------:R-:W-:Y:S05]  /*2d80*/  BSYNC B0 ;  /* 0x0000000000007941 */ /* 0x000fea0003800000 */
.L_x_79:
        /* <DEDUP_REMOVED lines=9> */
.L_x_82:
[----:B------:R-:W-:Y:S05]  /*2e20*/  BSYNC B0 ;  /* 0x0000000000007941 */ /* 0x000fea0003800000 */
.L_x_81:
        /* <DEDUP_REMOVED lines=9> */
.L_x_84:
[----:B------:R-:W-:Y:S05]  /*2ec0*/  BSYNC B0 ;  /* 0x0000000000007941 */ /* 0x000fea0003800000 */
.L_x_83:
        /* <DEDUP_REMOVED lines=9> */
.L_x_86:
[----:B------:R-:W-:Y:S05]  /*2f60*/  BSYNC B0 ;  /* 0x0000000000007941 */ /* 0x000fea0003800000 */
.L_x_85:
        /* <DEDUP_REMOVED lines=9> */
.L_x_88:
[----:B------:R-:W-:Y:S05]  /*3000*/  BSYNC B0 ;  /* 0x0000000000007941 */ /* 0x000fea0003800000 */
.L_x_87:
        /* <DEDUP_REMOVED lines=9> */
.L_x_90:
[----:B------:R-:W-:Y:S05]  /*30a0*/  BSYNC B0 ;  /* 0x0000000000007941 */ /* 0x000fea0003800000 */
.L_x_89:
        /* <DEDUP_REMOVED lines=9> */
.L_x_92:
[----:B------:R-:W-:Y:S05]  /*3140*/  BSYNC B0 ;  /* 0x0000000000007941 */ /* 0x000fea0003800000 */
.L_x_91:
        /* <DEDUP_REMOVED lines=9> */
.L_x_94:
[----:B------:R-:W-:Y:S05]  /*31e0*/  BSYNC B0 ;  /* 0x0000000000007941 */ /* 0x000fea0003800000 */
.L_x_93:
        /* <DEDUP_REMOVED lines=9> */
.L_x_96:
[----:B------:R-:W-:Y:S05]  /*3280*/  BSYNC B0 ;  /* 0x0000000000007941 */ /* 0x000fea0003800000 */
.L_x_95:
        /* <DEDUP_REMOVED lines=9> */
.L_x_98:
[----:B------:R-:W-:Y:S05]  /*3320*/  BSYNC B0 ;  /* 0x0000000000007941 */ /* 0x000fea0003800000 */
.L_x_97:
        /* <DEDUP_REMOVED lines=9> */
.L_x_100:
[----:B------:R-:W-:Y:S05]  /*33c0*/  BSYNC B0 ;  /* 0x0000000000007941 */ /* 0x000fea0003800000 */
.L_x_99:
        /* <DEDUP_REMOVED lines=9> */
.L_x_102:
[----:B------:R-:W-:Y:S05]  /*3460*/  BSYNC B0 ;  /* 0x0000000000007941 */ /* 0x000fea0003800000 */
.L_x_101:
        /* <DEDUP_REMOVED lines=9> */
.L_x_104:
[----:B------:R-:W-:Y:S05]  /*3500*/  BSYNC B0 ;  /* 0x0000000000007941 */ /* 0x000fea0003800000 */
.L_x_103:
        /* <DEDUP_REMOVED lines=9> */
.L_x_106:
[----:B------:R-:W-:Y:S05]  /*35a0*/  BSYNC B0 ;  /* 0x0000000000007941 */ /* 0x000fea0003800000 */
.L_x_105:
        /* <DEDUP_REMOVED lines=9> */
.L_x_108:
[----:B------:R-:W-:Y:S05]  /*3640*/  BSYNC B0 ;  /* 0x0000000000007941 */ /* 0x000fea0003800000 */
.L_x_107:
        /* <DEDUP_REMOVED lines=9> */
.L_x_110:
[----:B------:R-:W-:Y:S05]  /*36e0*/  BSYNC B0 ;  /* 0x0000000000007941 */ /* 0x000fea0003800000 */
.L_x_109:
        /* <DEDUP_REMOVED lines=9> */
.L_x_112:
[----:B------:R-:W-:Y:S05]  /*3780*/  BSYNC B0 ;  /* 0x0000000000007941 */ /* 0x000fea0003800000 */
.L_x_111:
        /* <DEDUP_REMOVED lines=9> */
.L_x_114:
[----:B------:R-:W-:Y:S05]  /*3820*/  BSYNC B0 ;  /* 0x0000000000007941 */ /* 0x000fea0003800000 */
.L_x_113:
        /* <DEDUP_REMOVED lines=9> */
.L_x_116:
[----:B------:R-:W-:Y:S05]  /*38c0*/  BSYNC B0 ;  /* 0x0000000000007941 */ /* 0x000fea0003800000 */
.L_x_115:
        /* <DEDUP_REMOVED lines=9> */
.L_x_118:
[----:B------:R-:W-:Y:S05]  /*3960*/  BSYNC B0 ;  /* 0x0000000000007941 */ /* 0x000fea0003800000 */
.L_x_117:
        /* <DEDUP_REMOVED lines=9> */
.L_x_120:
[----:B------:R-:W-:Y:S05]  /*3a00*/  BSYNC B0 ;  /* 0x0000000000007941 */ /* 0x000fea0003800000 */
.L_x_119:
        /* <DEDUP_REMOVED lines=9> */
.L_x_122:
[----:B------:R-:W-:Y:S05]  /*3aa0*/  BSYNC B0 ;  /* 0x0000000000007941 */ /* 0x000fea0003800000 */
.L_x_121:
        /* <DEDUP_REMOVED lines=9> */
.L_x_124:
[----:B------:R-:W-:Y:S05]  /*3b40*/  BSYNC B0 ;  /* 0x0000000000007941 */ /* 0x000fea0003800000 */
.L_x_123:
        /* <DEDUP_REMOVED lines=9> */
.L_x_126:
[----:B------:R-:W-:Y:S05]  /*3be0*/  BSYNC B0 ;  /* 0x0000000000007941 */ /* 0x000fea0003800000 */
.L_x_125:
        /* <DEDUP_REMOVED lines=9> */
.L_x_128:
[----:B------:R-:W-:Y:S05]  /*3c80*/  BSYNC B0 ;  /* 0x0000000000007941 */ /* 0x000fea0003800000 */
.L_x_127:
        /* <DEDUP_REMOVED lines=9> */
.L_x_130:
[----:B------:R-:W-:Y:S05]  /*3d20*/  BSYNC B0 ;  /* 0x0000000000007941 */ /* 0x000fea0003800000 */
.L_x_129:
        /* <DEDUP_REMOVED lines=9> */
.L_x_132:
[----:B------:R-:W-:Y:S05]  /*3dc0*/  BSYNC B0 ;  /* 0x0000000000007941 */ /* 0x000fea0003800000 */
.L_x_131:
        /* <DEDUP_REMOVED lines=9> */
.L_x_134:
[----:B------:R-:W-:Y:S05]  /*3e60*/  BSYNC B0 ;  /* 0x0000000000007941 */ /* 0x000fea0003800000 */
.L_x_133:
        /* <DEDUP_REMOVED lines=9> */
.L_x_136:
[----:B------:R-:W-:Y:S05]  /*3f00*/  BSYNC B0 ;  /* 0x0000000000007941 */ /* 0x000fea0003800000 */
.L_x_135:
        /* <DEDUP_REMOVED lines=9> */
.L_x_138:
[----:B------:R-:W-:Y:S05]  /*3fa0*/  BSYNC B0 ;  /* 0x0000000000007941 */ /* 0x000fea0003800000 */
.L_x_137:
        /* <DEDUP_REMOVED lines=9> */
.L_x_140:
[----:B------:R-:W-:Y:S05]  /*4040*/  BSYNC B0 ;  /* 0x0000000000007941 */ /* 0x000fea0003800000 */
.L_x_139:
        /* <DEDUP_REMOVED lines=9> */
.L_x_142:
[----:B------:R-:W-:Y:S05]  /*40e0*/  BSYNC B0 ;  /* 0x0000000000007941 */ /* 0x000fea0003800000 */
.L_x_141:
        /* <DEDUP_REMOVED lines=9> */
.L_x_144:
[----:B------:R-:W-:Y:S05]  /*4180*/  BSYNC B0 ;  /* 0x0000000000007941 */ /* 0x000fea0003800000 */
.L_x_143:
        /* <DEDUP_REMOVED lines=9> */
.L_x_146:
[----:B------:R-:W-:Y:S05]  /*4220*/  BSYNC B0 ;  /* 0x0000000000007941 */ /* 0x000fea0003800000 */
.L_x_145:
        /* <DEDUP_REMOVED lines=9> */
.L_x_148:
[----:B------:R-:W-:Y:S05]  /*42c0*/  BSYNC B0 ;  /* 0x0000000000007941 */ /* 0x000fea0003800000 */
.L_x_147:
[----:B01-345:R-:W-:Y:S01]  /*42d0*/  HADD2.F32 R12, -RZ, R88.H0_H0 ;  /* 0x20000058ff0c7230 */ /* 0x03bfe20000004100 */
        /* <DEDUP_REMOVED lines=8> */
.L_x_150:
[----:B------:R-:W-:Y:S05]  /*4360*/  BSYNC B0 ;  /* 0x0000000000007941 */ /* 0x000fea0003800000 */
.L_x_149:
[----:B0----5:R-:W-:Y:S01]  /*4370*/  HADD2.F32 R12, -RZ, R88.H0_H0 ;  /* 0x20000058ff0c7230 */ /* 0x021fe20000004100 */
[----:B------:R-:W-:Y:S01]  /*4380*/  ISETP.GT.AND P1, PT, R0, 0x79, P0 ;  /* 0x000000790000780c */ /* 0x000fe20000724270 */
[----:B------:R-:W-:Y:S01]  /*4390*/  BSSY B0, `(.L_x_151) ;  /* 0x000000b000007945 */ /* 0x000fe20003800000 */
[----:B------:R-:W-:Y:S02]  /*43a0*/  IADD3 R91, P0, R2, 0x40, RZ ;  /* 0x00000040025b7810 */ /* 0x000fe40007f1e0ff */
[----:B------:R-:W-:Y:S01]  /*43b0*/  FMUL R13, R12, R9 ;  /* 0x000000090c0d7220 */ /* 0x000fe20000400000 */
[----:B------:R-:W-:-:S03]  /*43c0*/  @P3 IMAD.MOV.U32 R12, RZ, RZ, R22 ;  /* 0x000000ffff0c3224 */ /* 0x000fc600078e0016 */
[----:B------:R-:W-:-:S05]  /*43d0*/  FFMA R13, R150, R8, R13 ;  /* 0x00000008960d7223 */ /* 0x000fca000000000d */
[----:B------:R-:W-:-:S04]  /*43e0*/  F2FP.F16.F32.PACK_AB R13, RZ, R13 ;  /* 0x0000000dff0d723e */ /* 0x000fc800000000ff */
[----:B------:R-:W-:Y:S01]  /*43f0*/  PRMT R20, R13, 0x7610, R20 ;  /* 0x000076100d147816 */ /* 0x000fe20000000014 */
[----:B------:R-:W-:-:S05]  /*4400*/  @P3 IMAD.MOV.U32 R13, RZ, RZ, R23 ;  /* 0x000000ffff0d3224 */ /* 0x000fca00078e0017 */
[----:B------:R0:W-:Y:S01]  /*4410*/  @P3 STG.E.U16 desc[UR12][R12.64+0xf0], R20 ;  /* 0x0000f0140c003986 */ /* 0x0001e2000c10150c */
[----:B------:R-:W-:Y:S05]  /*4420*/  @!P1 BRA `(.L_x_152) ;  /* 0x0000000000049947 */ /* 0x000fea0003800000 */
[----:B------:R3:W5:Y:S02]  /*4430*/  LDG.E.LTC128B.U16 R88, desc[UR12][R18.64+0xf2] ;  /* 0x0000f20c12587981 */ /* 0x000764000c1e1520 */
.L_x_152:
[----:B------:R-:W-:Y:S05]  /*4440*/  BSYNC B0 ;  /* 0x0000000000007941 */ /* 0x000fea0003800000 */
.L_x_151:
[----:B-----5:R-:W-:Y:S02]  /*4450*/  HADD2.F32 R2, -RZ, R88.H0_H0 ;  /* 0x20000058ff027230 */ /* 0x020fe40000004100 */
[----:B------:R-:W-:Y:S01]  /*4460*/  IMAD.X R3, RZ, RZ, R3, P0 ;  /* 0x000000ffff037224 */ /* 0x000fe200000e0603 */
[----:B------:R-:W-:Y:S01]  /*4470*/  ISETP.GT.AND P0, PT, R10, 0x40, PT ;  /* 0x000000400a00780c */ /* 0x000fe20003f04270 */
[----:B0-----:R-:W-:-:S04]  /*4480*/  IMAD.WIDE.U32 R12, R91, UR6, R4 ;  /* 0x000000065b0c7c25 */ /* 0x001fc8000f8e0004 */
[----:B------:R-:W-:Y:S01]  /*4490*/  FMUL R2, R2, R9 ;  /* 0x0000000902027220 */ /* 0x000fe20000400000 */
[----:B------:R-:W-:Y:S01]  /*44a0*/  ISETP.GT.AND P3, PT, R0, RZ, P0 ;  /* 0x000000ff0000720c */ /* 0x000fe20000764270 */
[----:B-123--:R-:W-:Y:S02]  /*44b0*/  IMAD R18, R3, UR6, RZ ;  /* 0x0000000603127c24 */ /* 0x00efe4000f8e02ff */
[----:B------:R-:W-:Y:S02]  /*44c0*/  FFMA R2, R151, R8, R2 ;  /* 0x0000000897027223 */ /* 0x000fe40000000002 */
[----:B------:R-:W-:-:S03]  /*44d0*/  IMAD R93, R91, UR7, R18 ;  /* 0x000000075b5d7c24 */ /* 0x000fc6000f8e0212 */
[----:B------:R-:W-:Y:S01]  /*44e0*/  F2FP.F16.F32.PACK_AB R18, RZ, R2 ;  /* 0x00000002ff12723e */ /* 0x000fe200000000ff */
[----:B------:R-:W-:Y:S01]  /*44f0*/  IMAD.IADD R3, R13, 0x1, R93 ;  /* 0x000000010d037824 */ /* 0x000fe200078e025d */
[----:B------:R-:W-:-:S03]  /*4500*/  LEA R2, P2, R12, UR8, 0x1 ;  /* 0x000000080c027c11 */ /* 0x000fc6000f8408ff */
[----:B------:R0:W-:Y:S01]  /*4510*/  @P1 STG.E.U16 desc[UR12][R22.64+0xf2], R18 ;  /* 0x0000f21216001986 */ /* 0x0001e2000c10150c */
        /* <DEDUP_REMOVED lines=15> */
.L_x_154:
[----:B------:R-:W-:Y:S05]  /*4610*/  BSYNC B0 ;  /* 0x0000000000007941 */ /* 0x000fea0003800000 */
.L_x_153:
[----:B-----5:R-:W-:Y:S01]  /*4620*/  HADD2.F32 R16, -RZ, R88.H0_H0 ;  /* 0x20000058ff107230 */ /* 0x020fe20000004100 */
[----:B------:R-:W-:Y:S01]  /*4630*/  ISETP.GT.AND P1, PT, R10, 0x48, PT ;  /* 0x000000480a00780c */ /* 0x000fe20003f24270 */
[----:B------:R-:W-:Y:S01]  /*4640*/  IMAD.WIDE.U32 R14, R91, UR6, R14 ;  /* 0x000000065b0e7c25 */ /* 0x000fe2000f8e000e */
[----:B------:R-:W-:Y:S03]  /*4650*/  BSSY B0, `(.L_x_155) ;  /* 0x000000e000007945 */ /* 0x000fe60003800000 */
[----:B------:R-:W-:Y:S01]  /*4660*/  FMUL R16, R16, R9 ;  /* 0x0000000910107220 */ /* 0x000fe20000400000 */
[----:B------:R-:W-:Y:S01]  /*4670*/  @P2 IMAD.MOV.U32 R10, RZ, RZ, R12 ;  /* 0x000000ffff0a2224 */ /* 0x000fe200078e000c */
[----:B0-----:R-:W-:Y:S02]  /*4680*/  IADD3 R11, P3, R4, R14, RZ ;  /* 0x0000000e040b7210 */ /* 0x001fe40007f7e0ff */
[----:B------:R-:W-:-:S02]  /*4690*/  FFMA R16, R25, R8, R16 ;  /* 0x0000000819107223 */ /* 0x000fc40000000010 */
[----:B------:R-:W-:Y:S02]  /*46a0*/  IADD3.X R14, R5, R93, R15, P3, !PT ;  /* 0x0000005d050e7210 */ /* 0x000fe40001ffe40f */
[C---:B------:R-:W-:Y:S02]  /*46b0*/  LEA R4, P4, R11.reuse, UR8, 0x1 ;  /* 0x000000080b047c11 */ /* 0x040fe4000f8808ff */
[----:B------:R-:W-:Y:S02]  /*46c0*/  F2FP.F16.F32.PACK_AB R16, RZ, R16 ;  /* 0x00000010ff10723e */ /* 0x000fe400000000ff */
[----:B------:R-:W-:Y:S01]  /*46d0*/  LEA.HI.X R5, R11, UR9, R14, 0x1, P4 ;  /* 0x000000090b057c11 */ /* 0x000fe2000a0f0c0e */
[----:B------:R-:W-:Y:S01]  /*46e0*/  @P2 IMAD.MOV.U32 R11, RZ, RZ, R13 ;  /* 0x000000ffff0b2224 */ /* 0x000fe200078e000d */
[----:B------:R-:W-:-:S04]  /*46f0*/  ISETP.GT.AND P3, PT, R0, RZ, P1 ;  /* 0x000000ff0000720c */ /* 0x000fc80000f64270 */
[----:B------:R0:W-:Y:S09]  /*4700*/  @P2 STG.E.U16 desc[UR12][R10.64+0x2], R16 ;  /* 0x000002100a002986 */ /* 0x0001f2000c10150c */
[----:B------:R-:W-:Y:S05]  /*4710*/  @!P3 BRA `(.L_x_156) ;  /* 0x000000000004b947 */ /* 0x000fea0003800000 */
[----:B------:R2:W5:Y:S02]  /*4720*/  LDG.E.LTC128B.U16 R88, desc[UR12][R4.64] ;  /* 0x0000000c04587981 */ /* 0x000564000c1e1520 */
.L_x_156:
[----:B------:R-:W-:Y:S05]  /*4730*/  BSYNC B0 ;  /* 0x0000000000007941 */ /* 0x000fea0003800000 */
.L_x_155:
[----:B0----5:R-:W-:Y:S01]  /*4740*/  HADD2.F32 R10, -RZ, R88.H0_H0 ;  /* 0x20000058ff0a7230 */ /* 0x021fe20000004100 */
[----:B------:R-:W-:Y:S01]  /*4750*/  IADD3 R14, P4, R12, R17, RZ ;  /* 0x000000110c0e7210 */ /* 0x000fe20007f9e0ff */
[----:B------:R-:W-:Y:S01]  /*4760*/  BSSY B0, `(.L_x_157) ;  /* 0x0000009000007945 */ /* 0x000fe20003800000 */
[----:B------:R-:W-:Y:S02]  /*4770*/  ISETP.GT.AND P2, PT, R0, 0x1, P1 ;  /* 0x000000010000780c */ /* 0x000fe40000f44270 */
[----:B------:R-:W-:Y:S01]  /*4780*/  FMUL R11, R10, R9 ;  /* 0x000000090a0b7220 */ /* 0x000fe20000400000 */
[----:B------:R-:W-:-:S03]  /*4790*/  IMAD.X R15, R13, 0x1, R21, P4 ;  /* 0x000000010d0f7824 */ /* 0x000fc600020e0615 */
[----:B------:R-:W-:-:S05]  /*47a0*/  FFMA R11, R26, R8, R11 ;  /* 0x000000081a0b7223 */ /* 0x000fca000000000b */
[----:B------:R-:W-:-:S05]  /*47b0*/  F2FP.F16.F32.PACK_AB R11, RZ, R11 ;  /* 0x0000000bff0b723e */ /* 0x000fca00000000ff */
[----:B------:R0:W-:Y:S01]  /*47c0*/  @P3 STG.E.U16 desc[UR12][R14.64], R11 ;  /* 0x0000000b0e003986 */ /* 0x0001e2000c10150c */
[----:B------:R-:W-:Y:S05]  /*47d0*/  @!P2 BRA `(.L_x_158) ;  /* 0x000000000004a947 */ /* 0x000fea0003800000 */
[----:B------:R3:W5:Y:S02]  /*47e0*/  LDG.E.LTC128B.U16 R88, desc[UR12][R4.64+0x2] ;  /* 0x0000020c04587981 */ /* 0x000764000c1e1520 */
.L_x_158:
[----:B------:R-:W-:Y:S05]  /*47f0*/  BSYNC B0 ;  /* 0x0000000000007941 */ /* 0x000fea0003800000 */
.L_x_157:
[----:B-----5:R-:W-:Y:S01]  /*4800*/  HADD2.F32 R10, -RZ, R88.H0_H0 ;  /* 0x20000058ff0a7230 */ /* 0x020fe20000004100 */
[----:B------:R-:W-:Y:S01]  /*4810*/  ISETP.GT.AND P3, PT, R0, 0x8, P0 ;  /* 0x000000080000780c */ /* 0x000fe20000764270 */
[----:B0-----:R-:W-:Y:S01]  /*4820*/  @P2 IMAD.MOV.U32 R11, RZ, RZ, R15 ;  /* 0x000000ffff0b2224 */ /* 0x001fe200078e000f */
[----:B------:R-:W-:Y:S02]  /*4830*/  BSSY B0, `(.L_x_159) ;  /* 0x0000009000007945 */ /* 0x000fe40003800000 */
[----:B------:R-:W-:-:S04]  /*4840*/  FMUL R10, R10, R9 ;  /* 0x000000090a0a7220 */ /* 0x000fc80000400000 */
[----:B------:R-:W-:-:S05]  /*4850*/  FFMA R10, R27, R8, R10 ;  /* 0x000000081b0a7223 */ /* 0x000fca000000000a */
[----:B------:R-:W-:-:S04]  /*4860*/  F2FP.F16.F32.PACK_AB R10, RZ, R10 ;  /* 0x0000000aff0a723e */ /* 0x000fc800000000ff */
[----:B------:R-:W-:Y:S01]  /*4870*/  PRMT R16, R10, 0x7610, R16 ;  /* 0x000076100a107816 */ /* 0x000fe20000000010 */
[----:B------:R-:W-:-:S05]  /*4880*/  @P2 IMAD.MOV.U32 R10, RZ, RZ, R14 ;  /* 0x000000ffff0a2224 */ /* 0x000fca00078e000e */
[----:B------:R0:W-:Y:S01]  /*4890*/  @P2 STG.E.U16 desc[UR12][R10.64+0x2], R16 ;  /* 0x000002100a002986 */ /* 0x0001e2000c10150c */
[----:B------:R-:W-:Y:S05]  /*48a0*/  @!P3 BRA `(.L_x_160) ;  /* 0x000000000004b947 */ /* 0x000fea0003800000 */
[----:B------:R4:W5:Y:S02]  /*48b0*/  LDG.E.LTC128B.U16 R88, desc[UR12][R2.64+0x10] ;  /* 0x0000100c02587981 */ /* 0x000964000c1e1520 */
.L_x_160:
[----:B------:R-:W-:Y:S05]  /*48c0*/  BSYNC B0 ;  /* 0x0000000000007941 */ /* 0x000fea0003800000 */
.L_x_159:
[----:B0----5:R-:W-:Y:S01]  /*48d0*/  HADD2.F32 R10, -RZ, R88.H0_H0 ;  /* 0x20000058ff0a7230 */ /* 0x021fe20000004100 */
[----:B------:R-:W-:Y:S01]  /*48e0*/  ISETP.GT.AND P2, PT, R0, 0x9, P0 ;  /* 0x000000090000780c */ /* 0x000fe20000744270 */
[----:B------:R-:W-:Y:S03]  /*48f0*/  BSSY B0, `(.L_x_161) ;  /* 0x000000a000007945 */ /* 0x000fe60003800000 */
[----:B------:R-:W-:Y:S01]  /*4900*/  FMUL R11, R10, R9 ;  /* 0x000000090a0b7220 */ /* 0x000fe20000400000 */
[----:B------:R-:W-:-:S03]  /*4910*/  IMAD.MOV.U32 R10, RZ, RZ, R12 ;  /* 0x000000ffff0a7224 */ /* 0x000fc600078e000c */
[----:B------:R-:W-:-:S05]  /*4920*/  FFMA R11, R28, R8, R11 ;  /* 0x000000081c0b7223 */ /* 0x000fca000000000b */
[----:B------:R-:W-:-:S04]  /*4930*/  F2FP.F16.F32.PACK_AB R11, RZ, R11 ;  /* 0x0000000bff0b723e */ /* 0x000fc800000000ff */
[----:B------:R-:W-:Y:S01]  /*4940*/  PRMT R16, R11, 0x7610, R16 ;  /* 0x000076100b107816 */ /* 0x000fe20000000010 */
[----:B------:R-:W-:-:S05]  /*4950*/  IMAD.MOV.U32 R11, RZ, RZ, R13 ;  /* 0x000000ffff0b7224 */ /* 0x000fca00078e000d */
[----:B------:R0:W-:Y:S01]  /*4960*/  @P3 STG.E.U16 desc[UR12][R10.64+0x10], R16 ;  /* 0x000010100a003986 */ /* 0x0001e2000c10150c */
[----:B------:R-:W-:Y:S05]  /*4970*/  @!P2 BRA `(.L_x_162) ;  /* 0x000000000004a947 */ /* 0x000fea0003800000 */
[----:B------:R0:W5:Y:S02]  /*4980*/  LDG.E.LTC128B.U16 R88, desc[UR12][R2.64+0x12] ;  /* 0x0000120c02587981 */ /* 0x000164000c1e1520 */
.L_x_162:
[----:B------:R-:W-:Y:S05]  /*4990*/  BSYNC B0 ;  /* 0x0000000000007941 */ /* 0x000fea0003800000 */
.L_x_161:
        /* <DEDUP_REMOVED lines=9> */
.L_x_164:
[----:B------:R-:W-:Y:S05]  /*4a30*/  BSYNC B0 ;  /* 0x0000000000007941 */ /* 0x000fea0003800000 */
.L_x_163:
        /* <DEDUP_REMOVED lines=9> */
.L_x_166:
[----:B------:R-:W-:Y:S05]  /*4ad0*/  BSYNC B0 ;  /* 0x0000000000007941 */ /* 0x000fea0003800000 */
.L_x_165:
[----:B-----5:R-:W-:Y:S01]  /*4ae0*/  HADD2.F32 R12, -RZ, R88.H0_H0 ;  /* 0x20000058ff0c7230 */ /* 0x020fe20000004100 */
[----:B------:R-:W-:Y:S01]  /*4af0*/  IADD3 R6, P4, P5, R17, R6, R19 ;  /* 0x0000000611067210 */ /* 0x000fe20007d9e013 */
[----:B------:R-:W-:Y:S01]  /*4b00*/  BSSY B0, `(.L_x_167) ;  /* 0x0000009000007945 */ /* 0x000fe20003800000 */
[----:B------:R-:W-:Y:S02]  /*4b10*/  ISETP.GT.AND P3, PT, R0, 0x10, P0 ;  /* 0x000000100000780c */ /* 0x000fe40000764270 */
[----:B------:R-:W-:Y:S01]  /*4b20*/  FMUL R12, R12, R9 ;  /* 0x000000090c0c7220 */ /* 0x000fe20000400000 */
[----:B------:R-:W-:-:S03]  /*4b30*/  IADD3.X R7, R21, R7, R89, P4, P5 ;  /* 0x0000000715077210 */ /* 0x000fc600027ea459 */
[----:B------:R-:W-:-:S05]  /*4b40*/  FFMA R12, R31, R8, R12 ;  /* 0x000000081f0c7223 */ /* 0x000fca000000000c */
[----:B------:R-:W-:-:S05]  /*4b50*/  F2FP.F16.F32.PACK_AB R12, RZ, R12 ;  /* 0x0000000cff0c723e */ /* 0x000fca00000000ff */
[----:B------:R0:W-:Y:S01]  /*4b60*/  @P2 STG.E.U16 desc[UR12][R6.64+0x12], R12 ;  /* 0x0000120c06002986 */ /* 0x0001e2000c10150c */
[----:B------:R-:W-:Y:S05]  /*4b70*/  @!P3 BRA `(.L_x_168) ;  /* 0x000000000004b947 */ /* 0x000fea0003800000 */
[----:B------:R0:W5:Y:S02]  /*4b80*/  LDG.E.LTC128B.U16 R88, desc[UR12][R2.64+0x20] ;  /* 0x0000200c02587981 */ /* 0x000164000c1e1520 */
.L_x_168:
[----:B------:R-:W-:Y:S05]  /*4b90*/  BSYNC B0 ;  /* 0x0000000000007941 */ /* 0x000fea0003800000 */
.L_x_167:
        /* <DEDUP_REMOVED lines=9> */
.L_x_170:
[----:B------:R-:W-:Y:S05]  /*4c30*/  BSYNC B0 ;  /* 0x0000000000007941 */ /* 0x000fea0003800000 */
.L_x_169:
        /* <DEDUP_REMOVED lines=9> */
.L_x_172:
[----:B------:R-:W-:Y:S05]  /*4cd0*/  BSYNC B0 ;  /* 0x0000000000007941 */ /* 0x000fea0003800000 */
.L_x_171:
        /* <DEDUP_REMOVED lines=9> */
.L_x_174:
[----:B------:R-:W-:Y:S05]  /*4d70*/  BSYNC B0 ;  /* 0x0000000000007941 */ /* 0x000fea0003800000 */
.L_x_173:
        /* <DEDUP_REMOVED lines=9> */
.L_x_176:
[----:B------:R-:W-:Y:S05]  /*4e10*/  BSYNC B0 ;  /* 0x0000000000007941 */ /* 0x000fea0003800000 */
.L_x_175:
        /* <DEDUP_REMOVED lines=9> */
.L_x_178:
[----:B------:R-:W-:Y:S05]  /*4eb0*/  BSYNC B0 ;  /* 0x0000000000007941 */ /* 0x000fea0003800000 */
.L_x_177:
        /* <DEDUP_REMOVED lines=9> */
.L_x_180:
[----:B------:R-:W-:Y:S05]  /*4f50*/  BSYNC B0 ;  /* 0x0000000000007941 */ /* 0x000fea0003800000 */
.L_x_179:
        /* <DEDUP_REMOVED lines=9> */
.L_x_182:
[----:B------:R-:W-:Y:S05]  /*4ff0*/  BSYNC B0 ;  /* 0x0000000000007941 */ /* 0x000fea0003800000 */
.L_x_181:
        /* <DEDUP_REMOVED lines=9> */
.L_x_184:
[----:B------:R-:W-:Y:S05]  /*5090*/  BSYNC B0 ;  /* 0x0000000000007941 */ /* 0x000fea0003800000 */
.L_x_183:
        /* <DEDUP_REMOVED lines=9> */
.L_x_186:
[----:B------:R-:W-:Y:S05]  /*5130*/  BSYNC B0 ;  /* 0x0000000000007941 */ /* 0x000fea0003800000 */
.L_x_185:
        /* <DEDUP_REMOVED lines=9> */
.L_x_188:
[----:B------:R-:W-:Y:S05]  /*51d0*/  BSYNC B0 ;  /* 0x0000000000007941 */ /* 0x000fea0003800000 */
.L_x_187:
        /* <DEDUP_REMOVED lines=9> */
.L_x_190:
[----:B------:R-:W-:Y:S05]  /*5270*/  BSYNC B0 ;  /* 0x0000000000007941 */ /* 0x000fea0003800000 */
.L_x_189:
        /* <DEDUP_REMOVED lines=9> */
.L_x_192:
[----:B------:R-:W-:Y:S05]  /*5310*/  BSYNC B0 ;  /* 0x0000000000007941 */ /* 0x000fea0003800000 */
.L_x_191:
        /* <DEDUP_REMOVED lines=9> */
.L_x_194:
[----:B------:R-:W-:Y:S05]  /*53b0*/  BSYNC B0 ;  /* 0x0000000000007941 */ /* 0x000fea0003800000 */
.L_x_193:
        /* <DEDUP_REMOVED lines=9> */
.L_x_196:
[----:B------:R-:W-:Y:S05]  /*5450*/  BSYNC B0 ;  /* 0x0000000000007941 */ /* 0x000fea0003800000 */
.L_x_195:
        /* <DEDUP_REMOVED lines=9> */
.L_x_198:
[----:B------:R-:W-:Y:S05]  /*54f0*/  BSYNC B0 ;  /* 0x0000000000007941 */ /* 0x000fea0003800000 */
.L_x_197:
        /* <DEDUP_REMOVED lines=9> */
.L_x_200:
[----:B------:R-:W-:Y:S05]  /*5590*/  BSYNC B0 ;  /* 0x0000000000007941 */ /* 0x000fea0003800000 */
.L_x_199:
        /* <DEDUP_REMOVED lines=9> */
.L_x_202:
[----:B------:R-:W-:Y:S05]  /*5630*/  BSYNC B0 ;  /* 0x0000000000007941 */ /* 0x000fea0003800000 */
.L_x_201:
        /* <DEDUP_REMOVED lines=9> */
.L_x_204:
[----:B------:R-:W-:Y:S05]  /*56d0*/  BSYNC B0 ;  /* 0x0000000000007941 */ /* 0x000fea0003800000 */
.L_x_203:
        /* <DEDUP_REMOVED lines=9> */
.L_x_206:
[----:B------:R-:W-:Y:S05]  /*5770*/  BSYNC B0 ;  /* 0x0000000000007941 */ /* 0x000fea0003800000 */
.L_x_205:
        /* <DEDUP_REMOVED lines=9> */
.L_x_208:
[----:B------:R-:W-:Y:S05]  /*5810*/  BSYNC B0 ;  /* 0x0000000000007941 */ /* 0x000fea0003800000 */
.L_x_207:
        /* <DEDUP_REMOVED lines=9> */
.L_x_210:
[----:B------:R-:W-:Y:S05]  /*58b0*/  BSYNC B0 ;  /* 0x0000000000007941 */ /* 0x000fea0003800000 */
.L_x_209:
        /* <DEDUP_REMOVED lines=9> */
.L_x_212:
[----:B------:R-:W-:Y:S05]  /*5950*/  BSYNC B0 ;  /* 0x0000000000007941 */ /* 0x000fea0003800000 */
.L_x_211:
        /* <DEDUP_REMOVED lines=9> */
.L_x_214:
[----:B------:R-:W-:Y:S05]  /*59f0*/  BSYNC B0 ;  /* 0x0000000000007941 */ /* 0x000fea0003800000 */
.L_x_213:
        /* <DEDUP_REMOVED lines=9> */
.L_x_216:
[----:B------:R-:W-:Y:S05]  /*5a90*/  BSYNC B0 ;  /* 0x0000000000007941 */ /* 0x000fea0003800000 */
.L_x_215:
        /* <DEDUP_REMOVED lines=9> */
.L_x_218:
[----:B------:R-:W-:Y:S05]  /*5b30*/  BSYNC B0 ;  /* 0x0000000000007941 */ /* 0x000fea0003800000 */
.L_x_217:
        /* <DEDUP_REMOVED lines=9> */
.L_x_220:
[----:B------:R-:W-:Y:S05]  /*5bd0*/  BSYNC B0 ;  /* 0x0000000000007941 */ /* 0x000fea0003800000 */
.L_x_219:
        /* <DEDUP_REMOVED lines=9> */
.L_x_222:
[----:B------:R-:W-:Y:S05]  /*5c70*/  BSYNC B0 ;  /* 0x0000000000007941 */ /* 0x000fea0003800000 */
.L_x_221:
        /* <DEDUP_REMOVED lines=9> */
.L_x_224:
[----:B------:R-:W-:Y:S05]  /*5d10*/  BSYNC B0 ;  /* 0x0000000000007941 */ /* 0x000fea0003800000 */
.L_x_223:
        /* <DEDUP_REMOVED lines=9> */
.L_x_226:
[----:B------:R-:W-:Y:S05]  /*5db0*/  BSYNC B0 ;  /* 0x0000000000007941 */ /* 0x000fea0003800000 */
.L_x_225:
        /* <DEDUP_REMOVED lines=9> */
.L_x_228:
[----:B------:R-:W-:Y:S05]  /*5e50*/  BSYNC B0 ;  /* 0x0000000000007941 */ /* 0x000fea0003800000 */
.L_x_227:
        /* <DEDUP_REMOVED lines=9> */
.L_x_230:
[----:B------:R-:W-:Y:S05]  /*5ef0*/  BSYNC B0 ;  /* 0x0000000000007941 */ /* 0x000fea0003800000 */
.L_x_229:
        /* <DEDUP_REMOVED lines=9> */
.L_x_232:
[----:B------:R-:W-:Y:S05]  /*5f90*/  BSYNC B0 ;  /* 0x0000000000007941 */ /* 0x000fea0003800000 */
.L_x_231:
        /* <DEDUP_REMOVED lines=9> */
.L_x_234:
[----:B------:R-:W-:Y:S05]  /*6030*/  BSYNC B0 ;  /* 0x0000000000007941 */ /* 0x000fea0003800000 */
.L_x_233:
        /* <DEDUP_REMOVED lines=9> */
.L_x_236:
[----:B------:R-:W-:Y:S05]  /*60d0*/  BSYNC B0 ;  /* 0x0000000000007941 */ /* 0x000fea0003800000 */
.L_x_235:
        /* <DEDUP_REMOVED lines=9> */
.L_x_238:
[----:B------:R-:W-:Y:S05]  /*6170*/  BSYNC B0 ;  /* 0x0000000000007941 */ /* 0x000fea0003800000 */
.L_x_237:
        /* <DEDUP_REMOVED lines=9> */
.L_x_240:
[----:B------:R-:W-:Y:S05]  /*6210*/  BSYNC B0 ;  /* 0x0000000000007941 */ /* 0x000fea0003800000 */
.L_x_239:
        /* <DEDUP_REMOVED lines=9> */
.L_x_242:
[----:B------:R-:W-:Y:S05]  /*62b0*/  BSYNC B0 ;  /* 0x0000000000007941 */ /* 0x000fea0003800000 */
.L_x_241:
        /* <DEDUP_REMOVED lines=9> */
.L_x_244:
[----:B------:R-:W-:Y:S05]  /*6350*/  BSYNC B0 ;  /* 0x0000000000007941 */ /* 0x000fea0003800000 */
.L_x_243:
        /* <DEDUP_REMOVED lines=9> */
.L_x_246:
[----:B------:R-:W-:Y:S05]  /*63f0*/  BSYNC B0 ;  /* 0x0000000000007941 */ /* 0x000fea0003800000 */
.L_x_245:
        /* <DEDUP_REMOVED lines=9> */
.L_x_248:
[----:B------:R-:W-:Y:S05]  /*6490*/  BSYNC B0 ;  /* 0x0000000000007941 */ /* 0x000fea0003800000 */
.L_x_247:
        /* <DEDUP_REMOVED lines=9> */
.L_x_250:
[----:B------:R-:W-:Y:S05]  /*6530*/  BSYNC B0 ;  /* 0x0000000000007941 */ /* 0x000fea0003800000 */
.L_x_249:
        /* <DEDUP_REMOVED lines=9> */
.L_x_252:
[----:B------:R-:W-:Y:S05]  /*65d0*/  BSYNC B0 ;  /* 0x0000000000007941 */ /* 0x000fea0003800000 */
.L_x_251:
        /* <DEDUP_REMOVED lines=9> */
.L_x_254:
[----:B------:R-:W-:Y:S05]  /*6670*/  BSYNC B0 ;  /* 0x0000000000007941 */ /* 0x000fea0003800000 */
.L_x_253:
        /* <DEDUP_REMOVED lines=9> */
.L_x_256:
[----:B------:R-:W-:Y:S05]  /*6710*/  BSYNC B0 ;  /* 0x0000000000007941 */ /* 0x000fea0003800000 */
.L_x_255:
        /* <DEDUP_REMOVED lines=9> */
.L_x_258:
[----:B------:R-:W-:Y:S05]  /*67b0*/  BSYNC B0 ;  /* 0x0000000000007941 */ /* 0x000fea0003800000 */
.L_x_257:
        /* <DEDUP_REMOVED lines=9> */
.L_x_260:
[----:B------:R-:W-:Y:S05]  /*6850*/  BSYNC B0 ;  /* 0x0000000000007941 */ /* 0x000fea0003800000 */
.L_x_259:
        /* <DEDUP_REMOVED lines=9> */
.L_x_262:
[----:B------:R-:W-:Y:S05]  /*68f0*/  BSYNC B0 ;  /* 0x0000000000007941 */ /* 0x000fea0003800000 */
.L_x_261:
        /* <DEDUP_REMOVED lines=9> */
.L_x_264:
[----:B------:R-:W-:Y:S05]  /*6990*/  BSYNC B0 ;  /* 0x0000000000007941 */ /* 0x000fea0003800000 */
.L_x_263:
        /* <DEDUP_REMOVED lines=9> */
.L_x_266:
[----:B------:R-:W-:Y:S05]  /*6a30*/  BSYNC B0 ;  /* 0x0000000000007941 */ /* 0x000fea0003800000 */
.L_x_265:
        /* <DEDUP_REMOVED lines=9> */
.L_x_268:
[----:B------:R-:W-:Y:S05]  /*6ad0*/  BSYNC B0 ;  /* 0x0000000000007941 */ /* 0x000fea0003800000 */
.L_x_267:
        /* <DEDUP_REMOVED lines=9> */
.L_x_270:
[----:B------:R-:W-:Y:S05]  /*6b70*/  BSYNC B0 ;  /* 0x0000000000007941 */ /* 0x000fea0003800000 */
.L_x_269:
        /* <DEDUP_REMOVED lines=9> */
.L_x_272:
[----:B------:R-:W-:Y:S05]  /*6c10*/  BSYNC B0 ;  /* 0x0000000000007941 */ /* 0x000fea0003800000 */
.L_x_271:
        /* <DEDUP_REMOVED lines=9> */
.L_x_274:
[----:B------:R-:W-:Y:S05]  /*6cb0*/  BSYNC B0 ;  /* 0x0000000000007941 */ /* 0x000fea0003800000 */
.L_x_273:
[----:B01--45:R-:W-:Y:S01]  /*6cc0*/  HADD2.F32 R2, -RZ, R88.H0_H0 ;  /* 0x20000058ff027230 */ /* 0x033fe20000004100 */
        /* <DEDUP_REMOVED lines=8> */
.L_x_276:
[----:B------:R-:W-:Y:S05]  /*6d50*/  BSYNC B0 ;  /* 0x0000000000007941 */ /* 0x000fea0003800000 */
.L_x_275:
[----:B0----5:R-:W-:Y:S01]  /*6d60*/  HADD2.F32 R2, -RZ, R88.H0_H0 ;  /* 0x20000058ff027230 */ /* 0x021fe20000004100 */
[----:B------:R-:W-:Y:S01]  /*6d70*/  ISETP.GT.AND P1, PT, R0, 0x79, P1 ;  /* 0x000000790000780c */ /* 0x000fe20000f24270 */
[----:B------:R-:W-:Y:S03]  /*6d80*/  BSSY B0, `(.L_x_277) ;  /* 0x000000a000007945 */ /* 0x000fe60003800000 */
        /* <DEDUP_REMOVED lines=9> */
.L_x_278:
[----:B------:R-:W-:Y:S05]  /*6e20*/  BSYNC B0 ;  /* 0x0000000000007941 */ /* 0x000fea0003800000 */
.L_x_277:
[----:B-----5:R-:W-:-:S05]  /*6e30*/  HADD2.F32 R88, -RZ, R88.H0_H0 ;  /* 0x20000058ff587230 */ /* 0x020fca0000004100 */
[----:B------:R-:W-:-:S04]  /*6e40*/  FMUL R88, R88, R9 ;  /* 0x0000000958587220 */ /* 0x000fc80000400000 */
[----:B------:R-:W-:Y:S01]  /*6e50*/  FFMA R88, R87, R8, R88 ;  /* 0x0000000857587223 */ /* 0x000fe20000000058 */
[----:B------:R-:W-:Y:S06]  /*6e60*/  @!P1 EXIT ;  /* 0x000000000000994d */ /* 0x000fec0003800000 */
[----:B------:R-:W-:-:S05]  /*6e70*/  F2FP.F16.F32.PACK_AB R88, RZ, R88 ;  /* 0x00000058ff58723e */ /* 0x000fca00000000ff */
[----:B------:R-:W-:Y:S01]  /*6e80*/  STG.E.U16 desc[UR12][R6.64+0xf2], R88 ;  /* 0x0000f25806007986 */ /* 0x000fe2000c10150c */
[----:B------:R-:W-:Y:S05]  /*6e90*/  EXIT ;  /* 0x000000000000794d */ /* 0x000fea0003800000 */
.L_x_28:
[----:B------:R-:W-:Y:S01]  /*6ea0*/  ULDC.64 UR4, c[0x0][0x650] ;  /* 0x0001940000047ab9 */ /* 0x000fe20000000a00 */
[-C--:B--2---:R-:W-:Y:S01]  /*6eb0*/  FMUL R88, R88, R8.reuse ;  /* 0x0000000858587220 */ /* 0x084fe20000400000 */
[----:B------:R-:W-:Y:S01]  /*6ec0*/  LEA R2, P1, R14, UR4, 0x1 ;  /* 0x000000040e027c11 */ /* 0x000fe2000f8208ff */
[----:B------:R-:W-:Y:S01]  /*6ed0*/  IMAD.SHL.U32 R9, R21, 0x2, RZ ;  /* 0x0000000215097824 */ /* 0x000fe200078e00ff */
[----:B------:R-:W-:Y:S01]  /*6ee0*/  ISETP.GT.AND P3, PT, R10, 0x8, PT ;  /* 0x000000080a00780c */ /* 0x000fe20003f64270 */
[-C--:B------:R-:W-:Y:S01]  /*6ef0*/  FMUL R89, R89, R8.reuse ;  /* 0x0000000859597220 */ /* 0x080fe20000400000 */
[----:B------:R-:W-:Y:S01]  /*6f00*/  LEA.HI.X R3, R14, UR5, R19, 0x1, P1 ;  /* 0x000000050e037c11 */ /* 0x000fe200088f0c13 */
[----:B------:R-:W-:Y:S01]  /*6f10*/  FMUL R90, R90, R8 ;  /* 0x000000085a5a7220 */ /* 0x000fe20000400000 */
[----:B------:R-:W-:Y:S01]  /*6f20*/  F2FP.F16.F32.PACK_AB R88, RZ, R88 ;  /* 0x00000058ff58723e */ /* 0x000fe200000000ff */
[-C--:B------:R-:W-:Y:S01]  /*6f30*/  FMUL R91, R91, R8.reuse ;  /* 0x000000085b5b7220 */ /* 0x080fe20000400000 */
[----:B------:R-:W-:Y:S01]  /*6f40*/  ISETP.GT.AND P4, PT, R0, 0x1, P2 ;  /* 0x000000010000780c */ /* 0x000fe20001784270 */
[-C--:B------:R-:W-:Y:S01]  /*6f50*/  FMUL R92, R92, R8.reuse ;  /* 0x000000085c5c7220 */ /* 0x080fe20000400000 */
[----:B------:R-:W-:Y:S01]  /*6f60*/  ISETP.GT.AND P1, PT, R0, RZ, P3 ;  /* 0x000000ff0000720c */ /* 0x000fe20001f24270 */
[----:B------:R-:W-:Y:S01]  /*6f70*/  @P0 STG.E.U16 desc[UR12][R2.64], R88 ;  /* 0x0000005802000986 */ /* 0x000fe2000c10150c */
[----:B------:R-:W-:Y:S01]  /*6f80*/  SHF.L.U64.HI R7, R21, 0x1, R20 ;  /* 0x0000000115077819 */ /* 0x000fe20000010214 */
[----:B------:R-:W-:Y:S01]  /*6f90*/  FMUL R93, R93, R8 ;  /* 0x000000085d5d7220 */ /* 0x000fe20000400000 */
[----:B------:R-:W-:Y:S01]  /*6fa0*/  IADD3 R4, P0, R9, R2, RZ ;  /* 0x0000000209047210 */ /* 0x000fe20007f1e0ff */
[-C--:B------:R-:W-:Y:S01]  /*6fb0*/  FMUL R94, R94, R8.reuse ;  /* 0x000000085e5e7220 */ /* 0x080fe20000400000 */
[----:B------:R-:W-:Y:S01]  /*6fc0*/  F2FP.F16.F32.PACK_AB R89, RZ, R89 ;  /* 0x00000059ff59723e */ /* 0x000fe200000000ff */
[----:B------:R-:W-:Y:S01]  /*6fd0*/  FMUL R95, R95, R8 ;  /* 0x000000085f5f7220 */ /* 0x000fe20000400000 */
[----:B------:R-:W-:Y:S01]  /*6fe0*/  F2FP.F16.F32.PACK_AB R90, RZ, R90 ;  /* 0x0000005aff5a723e */ /* 0x000fe200000000ff */
[----:B------:R-:W-:Y:S01]  /*6ff0*/  IMAD.X R5, R7, 0x1, R3, P0 ;  /* 0x0000000107057824 */ /* 0x000fe200000e0603 */
[C---:B------:R-:W-:Y:S01]  /*7000*/  ISETP.GT.AND P5, PT, R0.reuse, 0x8, P2 ;  /* 0x000000080000780c */ /* 0x040fe200017a4270 */
[----:B------:R-:W-:Y:S01]  /*7010*/  @P4 STG.E.U16 desc[UR12][R2.64+0x2], R89 ;  /* 0x0000025902004986 */ /* 0x000fe2000c10150c */
[----:B------:R-:W-:Y:S01]  /*7020*/  ISETP.GT.AND P4, PT, R0, 0x1, P3 ;  /* 0x000000010000780c */ /* 0x000fe20001f84270 */
[-C--:B------:R-:W-:Y:S01]  /*7030*/  FMUL R96, R96, R8.reuse ;  /* 0x0000000860607220 */ /* 0x080fe20000400000 */
[----:B------:R-:W-:Y:S01]  /*7040*/  F2FP.F16.F32.PACK_AB R91, RZ, R91 ;  /* 0x0000005bff5b723e */ /* 0x000fe200000000ff */
[----:B------:R-:W-:Y:S01]  /*7050*/  @P1 STG.E.U16 desc[UR12][R4.64], R90 ;  /* 0x0000005a04001986 */ /* 0x000fe2000c10150c */
[----:B------:R-:W-:Y:S01]  /*7060*/  ISETP.GT.AND P1, PT, R0, 0x9, P2 ;  /* 0x000000090000780c */ /* 0x000fe20001724270 */
[----:B------:R-:W-:Y:S01]  /*7070*/  FMUL R97, R97, R8 ;  /* 0x0000000861617220 */ /* 0x000fe20000400000 */
[----:B------:R-:W-:Y:S01]  /*7080*/  F2FP.F16.F32.PACK_AB R92, RZ, R92 ;  /* 0x0000005cff5c723e */ /* 0x000fe200000000ff */
[-C--:B------:R-:W-:Y:S01]  /*7090*/  FMUL R98, R98, R8.reuse ;  /* 0x0000000862627220 */ /* 0x080fe20000400000 */
[----:B------:R-:W-:Y:S01]  /*70a0*/  F2FP.F16.F32.PACK_AB R93, RZ, R93 ;  /* 0x0000005dff5d723e */ /* 0x000fe200000000ff */
[-C--:B------:R-:W-:Y:S01]  /*70b0*/  FMUL R99, R99, R8.reuse ;  /* 0x0000000863637220 */ /* 0x080fe20000400000 */
[----:B------:R-:W-:Y:S01]  /*70c0*/  ISETP.GT.AND P0, PT, R0, 0x8, P3 ;  /* 0x000000080000780c */ /* 0x000fe20001f04270 */
[----:B------:R-:W-:Y:S01]  /*70d0*/  FMUL R100, R100, R8 ;  /* 0x0000000864647220 */ /* 0x000fe20000400000 */
[----:B------:R-:W-:Y:S01]  /*70e0*/  F2FP.F16.F32.PACK_AB R94, RZ, R94 ;  /* 0x0000005eff5e723e */ /* 0x000fe200000000ff */
[----:B------:R-:W-:Y:S01]  /*70f0*/  @P4 STG.E.U16 desc[UR12][R4.64+0x2], R91 ;  /* 0x0000025b04004986 */ /* 0x000fe2000c10150c */
[----:B------:R-:W-:Y:S01]  /*7100*/  F2FP.F16.F32.PACK_AB R95, RZ, R95 ;  /* 0x0000005fff5f723e */ /* 0x000fe200000000ff */
[-C--:B------:R-:W-:Y:S01]  /*7110*/  FMUL R101, R101, R8.reuse ;  /* 0x0000000865657220 */ /* 0x080fe20000400000 */
[C---:B------:R-:W-:Y:S01]  /*7120*/  ISETP.GT.AND P4, PT, R0.reuse, 0x10, P2 ;  /* 0x000000100000780c */ /* 0x040fe20001784270 */
[----:B------:R-:W-:Y:S01]  /*7130*/  @P5 STG.E.U16 desc[UR12][R2.64+0x10], R92 ;  /* 0x0000105c02005986 */ /* 0x000fe2000c10150c */
[----:B------:R-:W-:Y:S01]  /*7140*/  ISETP.GT.AND P5, PT, R0, 0x10, P3 ;  /* 0x000000100000780c */ /* 0x000fe20001fa4270 */
[----:B------:R-:W-:Y:S01]  /*7150*/  FMUL R102, R102, R8 ;  /* 0x0000000866667220 */ /* 0x000fe20000400000 */
[----:B------:R-:W-:Y:S01]  /*7160*/  F2FP.F16.F32.PACK_AB R96, RZ, R96 ;  /* 0x00000060ff60723e */ /* 0x000fe200000000ff */
[----:B------:R-:W-:Y:S01]  /*7170*/  @P1 STG.E.U16 desc[UR12][R2.64+0x12], R93 ;  /* 0x0000125d02001986 */ /* 0x000fe2000c10150c */
[C---:B------:R-:W-:Y:S01]  /*7180*/  ISETP.GT.AND P1, PT, R0.reuse, 0x9, P3 ;  /* 0x000000090000780c */ /* 0x040fe20001f24270 */
        /* <DEDUP_REMOVED lines=8> */
[----:B------:R-:W-:Y:S01]  /*7210*/  FMUL R106, R106, R8 ;  /* 0x000000086a6a7220 */ /* 0x000fe20000400000 */
[----:B------:R-:W-:Y:S01]  /*7220*/  F2FP.F16.F32.PACK_AB R100, RZ, R100 ;  /* 0x00000064ff64723e */ /* 0x000fe200000000ff */
[-C--:B------:R-:W-:Y:S01]  /*7230*/  FMUL R107, R107, R8.reuse ;  /* 0x000000086b6b7220 */ /* 0x080fe20000400000 */
[----:B------:R-:W-:Y:S01]  /*7240*/  F2FP.F16.F32.PACK_AB R101, RZ, R101 ;  /* 0x00000065ff65723e */ /* 0x000fe200000000ff */
        /* <DEDUP_REMOVED lines=21> */
[----:B------:R-:W-:Y:S01]  /*73a0*/  ISETP.GT.AND P4, PT, R0, 0x21, P2 ;  /* 0x000000210000780c */ /* 0x000fe20001784270 */
[-C--:B------:R-:W-:Y:S01]  /*73b0*/  FMUL R113, R113, R8.reuse ;  /* 0x0000000871717220 */ /* 0x080fe20000400000 */
[----:B------:R-:W-:Y:S01]  /*73c0*/  F2FP.F16.F32.PACK_AB R107, RZ, R107 ;  /* 0x0000006bff6b723e */ /* 0x000fe200000000ff */
        /* <DEDUP_REMOVED lines=102> */
[-C--:B------:R-:W-:Y:S01]  /*7a30*/  FMUL R144, R144, R8.reuse ;  /* 0x0000000890907220 */ /* 0x080fe20000400000 */
[----:B------:R-:W-:Y:S01]  /*7a40*/  ISETP.GT.AND P6, PT, R0, 0x68, P3 ;  /* 0x000000680000780c */ /* 0x000fe20001fc4270 */
[----:B------:R-:W-:Y:S01]  /*7a50*/  FMUL R145, R145, R8 ;  /* 0x0000000891917220 */ /* 0x000fe20000400000 */
[----:B------:R-:W-:Y:S01]  /*7a60*/  F2FP.F16.F32.PACK_AB R138, RZ, R138 ;  /* 0x0000008aff8a723e */ /* 0x000fe200000000ff */
[-C--:B------:R-:W-:Y:S01]  /*7a70*/  FMUL R146, R146, R8.reuse ;  /* 0x0000000892927220 */ /* 0x080fe20000400000 */
[----:B------:R-:W-:Y:S01]  /*7a80*/  F2FP.F16.F32.PACK_AB R139, RZ, R139 ;  /* 0x0000008bff8b723e */ /* 0x000fe200000000ff */
[----:B------:R-:W-:Y:S01]  /*7a90*/  @P1 STG.E.U16 desc[UR12][R4.64+0x80], R122 ;  /* 0x0000807a04001986 */ /* 0x000fe2000c10150c */
[C---:B------:R-:W-:Y:S01]  /*7aa0*/  ISETP.GT.AND P1, PT, R0.reuse, 0x48, P3 ;  /* 0x000000480000780c */ /* 0x040fe20001f24270 */
[----:B------:R-:W-:Y:S01]  /*7ab0*/  FMUL R147, R147, R8 ;  /* 0x0000000893937220 */ /* 0x000fe20000400000 */
[----:B------:R-:W-:Y:S01]  /*7ac0*/  F2FP.F16.F32.PACK_AB R140, RZ, R140 ;  /* 0x0000008cff8c723e */ /* 0x000fe200000000ff */
[----:B------:R-:W-:Y:S01]  /*7ad0*/  @P4 STG.E.U16 desc[UR12][R4.64+0x82], R123 ;  /* 0x0000827b04004986 */ /* 0x000fe2000c10150c */
[----:B------:R-:W-:Y:S01]  /*7ae0*/  ISETP.GT.AND P4, PT, R0, 0x49, P3 ;  /* 0x000000490000780c */ /* 0x000fe20001f84270 */
[----:B------:R-:W-:Y:S01]  /*7af0*/  FMUL R148, R148, R8 ;  /* 0x0000000894947220 */ /* 0x000fe20000400000 */
[----:B------:R-:W-:Y:S01]  /*7b00*/  F2FP.F16.F32.PACK_AB R141, RZ, R141 ;  /* 0x0000008dff8d723e */ /* 0x000fe200000000ff */
[----:B------:R-:W-:Y:S01]  /*7b10*/  @P0 STG.E.U16 desc[UR12][R2.64+0x90], R124 ;  /* 0x0000907c02000986 */ /* 0x000fe2000c10150c */
[----:B------:R-:W-:Y:S01]  /*7b20*/  ISETP.GT.AND P0, PT, R0, 0x50, P3 ;  /* 0x000000500000780c */ /* 0x000fe20001f04270 */
[----:B------:R-:W-:Y:S01]  /*7b30*/  IMAD.SHL.U32 R15, R16, 0x2, RZ ;  /* 0x00000002100f7824 */ /* 0x000fe200078e00ff */
        /* <DEDUP_REMOVED lines=26> */
[----:B------:R-:W-:Y:S01]  /*7ce0*/  SHF.L.U64.HI R13, R16, 0x1, R11 ;  /* 0x00000001100d7819 */ /* 0x000fe2000001020b */
[-C--:B------:R-:W-:Y:S01]  /*7cf0*/  FMUL R28, R28, R8.reuse ;  /* 0x000000081c1c7220 */ /* 0x080fe20000400000 */
[----:B------:R-:W-:Y:S01]  /*7d00*/  F2FP.F16.F32.PACK_AB R149, RZ, R149 ;  /* 0x00000095ff95723e */ /* 0x000fe200000000ff */
        /* <DEDUP_REMOVED lines=31> */
[----:B------:R-:W-:Y:S01]  /*7f00*/  ISETP.GT.AND P5, PT, R0, 0x69, P2 ;  /* 0x000000690000780c */ /* 0x000fe200017a4270 */
[-C--:B------:R-:W-:Y:S01]  /*7f10*/  FMUL R38, R38, R8.reuse ;  /* 0x0000000826267220 */ /* 0x080fe20000400000 */
[----:B------:R-:W-:Y:S01]  /*7f20*/  F2FP.F16.F32.PACK_AB R31, RZ, R31 ;  /* 0x0000001fff1f723e */ /* 0x000fe200000000ff */
[----:B------:R-:W-:Y:S01]  /*7f30*/  @P1 STG.E.U16 desc[UR12][R4.64+0xc0], R138 ;  /* 0x0000c08a04001986 */ /* 0x000fe2000c10150c */
[C---:B------:R-:W-:Y:S01]  /*7f40*/  ISETP.GT.AND P1, PT, R10.reuse, 0x40, PT ;  /* 0x000000400a00780c */ /* 0x040fe20003f24270 */
[----:B------:R-:W-:Y:S01]  /*7f50*/  FMUL R39, R39, R8 ;  /* 0x0000000827277220 */ /* 0x000fe20000400000 */
[----:B------:R-:W-:Y:S01]  /*7f60*/  F2FP.F16.F32.PACK_AB R32, RZ, R32 ;  /* 0x00000020ff20723e */ /* 0x000fe200000000ff */
[----:B------:R-:W-:Y:S01]  /*7f70*/  @P0 STG.E.U16 desc[UR12][R4.64+0xc2], R139 ;  /* 0x0000c28b04000986 */ /* 0x000fe2000c10150c */
[----:B------:R-:W-:Y:S01]  /*7f80*/  ISETP.GT.AND P0, PT, R10, 0x48, PT ;  /* 0x000000480a00780c */ /* 0x000fe20003f04270 */
        /* <DEDUP_REMOVED lines=17> */
[C---:B------:R-:W-:Y:S01]  /*80a0*/  ISETP.GT.AND P4, PT, R0.reuse, 0x78, P2 ;  /* 0x000000780000780c */ /* 0x040fe20001784270 */
[-C--:B------:R-:W-:Y:S01]  /*80b0*/  FMUL R45, R45, R8.reuse ;  /* 0x000000082d2d7220 */ /* 0x080fe20000400000 */
[C---:B------:R-:W-:Y:S01]  /*80c0*/  ISETP.GT.AND P2, PT, R0.reuse, 0x79, P2 ;  /* 0x000000790000780c */ /* 0x040fe20001744270 */
        /* <DEDUP_REMOVED lines=15> */
[----:B------:R-:W-:Y:S01]  /*81c0*/  IADD3 R10, P5, R15, R2, RZ ;  /* 0x000000020f0a7210 */ /* 0x000fe20007fbe0ff */
[----:B------:R-:W-:Y:S01]  /*81d0*/  FMUL R51, R51, R8 ;  /* 0x0000000833337220 */ /* 0x000fe20000400000 */
[----:B------:R-:W-:Y:S01]  /*81e0*/  F2FP.F16.F32.PACK_AB R43, RZ, R43 ;  /* 0x0000002bff2b723e */ /* 0x000fe200000000ff */
[----:B------:R-:W-:Y:S01]  /*81f0*/  @P6 STG.E.U16 desc[UR12][R4.64+0xe2], R147 ;  /* 0x0000e29304006986 */ /* 0x000fe2000c10150c */
[----:B------:R-:W-:Y:S01]  /*8200*/  F2FP.F16.F32.PACK_AB R44, RZ, R44 ;  /* 0x0000002cff2c723e */ /* 0x000fe200000000ff */
[----:B------:R-:W-:Y:S01]  /*8210*/  IMAD.X R11, R13, 0x1, R3, P5 ;  /* 0x000000010d0b7824 */ /* 0x000fe200028e0603 */
[----:B------:R-:W-:Y:S01]  /*8220*/  IADD3 R12, P5, P6, R9, R2, R15 ;  /* 0x00000002090c7210 */ /* 0x000fe20007ebe00f */
[----:B------:R-:W-:Y:S01]  /*8230*/  @P4 STG.E.U16 desc[UR12][R2.64+0xf0], R148 ;  /* 0x0000f09402004986 */ /* 0x000fe2000c10150c */
[----:B------:R-:W-:Y:S01]  /*8240*/  ISETP.GT.AND P4, PT, R0, 0x78, P3 ;  /* 0x000000780000780c */ /* 0x000fe20001f84270 */
[-C--:B------:R-:W-:Y:S01]  /*8250*/  FMUL R52, R52, R8.reuse ;  /* 0x0000000834347220 */ /* 0x080fe20000400000 */
[C---:B------:R-:W-:Y:S01]  /*8260*/  ISETP.GT.AND P3, PT, R0.reuse, 0x79, P3 ;  /* 0x000000790000780c */ /* 0x040fe20001f64270 */
[----:B------:R0:W-:Y:S01]  /*8270*/  @P2 STG.E.U16 desc[UR12][R2.64+0xf2], R149 ;  /* 0x0000f29502002986 */ /* 0x0001e2000c10150c */
[----:B------:R-:W-:Y:S01]  /*8280*/  IADD3.X R13, R7, R3, R13, P5, P6 ;  /* 0x00000003070d7210 */ /* 0x000fe20002fec40d */
[-C--:B------:R-:W-:Y:S01]  /*8290*/  FMUL R53, R53, R8.reuse ;  /* 0x0000000835357220 */ /* 0x080fe20000400000 */
[----:B------:R-:W-:Y:S01]  /*82a0*/  ISETP.GT.AND P5, PT, R0, 0x1, P1 ;  /* 0x000000010000780c */ /* 0x000fe20000fa4270 */
[-C--:B------:R-:W-:Y:S01]  /*82b0*/  FMUL R54, R54, R8.reuse ;  /* 0x0000000836367220 */ /* 0x080fe20000400000 */
[----:B------:R-:W-:Y:S01]  /*82c0*/  ISETP.GT.AND P2, PT, R0, RZ, P0 ;  /* 0x000000ff0000720c */ /* 0x000fe20000744270 */
[-C--:B------:R-:W-:Y:S01]  /*82d0*/  FMUL R55, R55, R8.reuse ;  /* 0x0000000837377220 */ /* 0x080fe20000400000 */
[----:B------:R-:W-:Y:S01]  /*82e0*/  F2FP.F16.F32.PACK_AB R45, RZ, R45 ;  /* 0x0000002dff2d723e */ /* 0x000fe200000000ff */
[----:B------:R-:W-:Y:S01]  /*82f0*/  FMUL R56, R56, R8 ;  /* 0x0000000838387220 */ /* 0x000fe20000400000 */
[----:B------:R-:W-:Y:S01]  /*8300*/  F2FP.F16.F32.PACK_AB R46, RZ, R46 ;  /* 0x0000002eff2e723e */ /* 0x000fe200000000ff */
[----:B------:R-:W-:Y:S01]  /*8310*/  FMUL R57, R57, R8 ;  /* 0x0000000839397220 */ /* 0x000fe20000400000 */
[----:B------:R-:W-:Y:S01]  /*8320*/  F2FP.F16.F32.PACK_AB R47, RZ, R47 ;  /* 0x0000002fff2f723e */ /* 0x000fe200000000ff */
[----:B0-----:R-:W-:Y:S01]  /*8330*/  @P4 IMAD.MOV.U32 R2, RZ, RZ, R4 ;  /* 0x000000ffff024224 */ /* 0x001fe200078e0004 */
[----:B------:R-:W-:Y:S01]  /*8340*/  F2FP.F16.F32.PACK_AB R48, RZ, R48 ;  /* 0x00000030ff30723e */ /* 0x000fe200000000ff */
[----:B------:R-:W-:Y:S01]  /*8350*/  @P4 IMAD.MOV.U32 R3, RZ, RZ, R5 ;  /* 0x000000ffff034224 */ /* 0x000fe200078e0005 */
[----:B------:R-:W-:Y:S01]  /*8360*/  F2FP.F16.F32.PACK_AB R49, RZ, R49 ;  /* 0x00000031ff31723e */ /* 0x000fe200000000ff */
[----:B------:R-:W-:Y:S01]  /*8370*/  FMUL R58, R58, R8 ;  /* 0x000000083a3a7220 */ /* 0x000fe20000400000 */
[----:B------:R-:W-:Y:S01]  /*8380*/  F2FP.F16.F32.PACK_AB R50, RZ, R50 ;  /* 0x00000032ff32723e */ /* 0x000fe200000000ff */
[-C--:B------:R-:W-:Y:S01]  /*8390*/  FMUL R59, R59, R8.reuse ;  /* 0x000000083b3b7220 */ /* 0x080fe20000400000 */
[----:B------:R0:W-:Y:S01]  /*83a0*/  @P4 STG.E.U16 desc[UR12][R2.64+0xf0], R150 ;  /* 0x0000f09602004986 */ /* 0x0001e2000c10150c */
[----:B------:R-:W-:Y:S01]  /*83b0*/  ISETP.GT.AND P4, PT, R0, RZ, P1 ;  /* 0x000000ff0000720c */ /* 0x000fe20000f84270 */
[-C--:B------:R-:W-:Y:S01]  /*83c0*/  FMUL R60, R60, R8.reuse ;  /* 0x000000083c3c7220 */ /* 0x080fe20000400000 */
[----:B------:R-:W-:Y:S01]  /*83d0*/  F2FP.F16.F32.PACK_AB R51, RZ, R51 ;  /* 0x00000033ff33723e */ /* 0x000fe200000000ff */
[----:B------:R-:W-:Y:S01]  /*83e0*/  @P3 STG.E.U16 desc[UR12][R4.64+0xf2], R151 ;  /* 0x0000f29704003986 */ /* 0x000fe2000c10150c */
[----:B------:R-:W-:Y:S01]  /*83f0*/  IADD3 R6, P3, R10, R9, RZ ;  /* 0x000000090a067210 */ /* 0x000fe20007f7e0ff */
[----:B------:R-:W-:Y:S01]  /*8400*/  FMUL R61, R61, R8 ;  /* 0x000000083d3d7220 */ /* 0x000fe20000400000 */
[----:B------:R-:W-:Y:S01]  /*8410*/  F2FP.F16.F32.PACK_AB R52, RZ, R52 ;  /* 0x00000034ff34723e */ /* 0x000fe200000000ff */
[----:B------:R-:W-:Y:S01]  /*8420*/  @P5 STG.E.U16 desc[UR12][R10.64+0x2], R25 ;  /* 0x000002190a005986 */ /* 0x000fe2000c10150c */
[C---:B------:R-:W-:Y:S01]  /*8430*/  ISETP.GT.AND P5, PT, R0.reuse, 0x9, P1 ;  /* 0x000000090000780c */ /* 0x040fe20000fa4270 */
[----:B------:R-:W-:Y:S01]  /*8440*/  IMAD.X R7, R11, 0x1, R7, P3 ;  /* 0x000000010b077824 */ /* 0x000fe200018e0607 */
        /* <DEDUP_REMOVED lines=13> */
[----:B0-----:R-:W-:Y:S01]  /*8520*/  @P3 IMAD.MOV.U32 R2, RZ, RZ, R6 ;  /* 0x000000ffff023224 */ /* 0x001fe200078e0006 */
[----:B------:R-:W-:Y:S01]  /*8530*/  F2FP.F16.F32.PACK_AB R57, RZ, R57 ;  /* 0x00000039ff39723e */ /* 0x000fe200000000ff */
[----:B------:R-:W-:Y:S01]  /*8540*/  @P3 IMAD.MOV.U32 R3, RZ, RZ, R7 ;  /* 0x000000ffff033224 */ /* 0x000fe200078e0007 */
[----:B------:R-:W-:Y:S01]  /*8550*/  F2FP.F16.F32.PACK_AB R58, RZ, R58 ;  /* 0x0000003aff3a723e */ /* 0x000fe200000000ff */
[-C--:B------:R-:W-:Y:S01]  /*8560*/  FMUL R66, R66, R8.reuse ;  /* 0x0000000842427220 */ /* 0x080fe20000400000 */
[----:B------:R-:W-:Y:S01]  /*8570*/  F2FP.F16.F32.PACK_AB R59, RZ, R59 ;  /* 0x0000003bff3b723e */ /* 0x000fe200000000ff */
[-C--:B------:R-:W-:Y:S01]  /*8580*/  FMUL R67, R67, R8.reuse ;  /* 0x0000000843437220 */ /* 0x080fe20000400000 */
[----:B------:R0:W-:Y:S01]  /*8590*/  @P3 STG.E.U16 desc[UR12][R2.64+0x2], R27 ;  /* 0x0000021b02003986 */ /* 0x0001e2000c10150c */
        /* <DEDUP_REMOVED lines=21> */
[----:B------:R-:W-:Y:S01]  /*86f0*/  FMUL R73, R73, R8 ;  /* 0x0000000849497220 */ /* 0x000fe20000400000 */
[----:B------:R-:W-:Y:S01]  /*8700*/  F2FP.F16.F32.PACK_AB R65, RZ, R65 ;  /* 0x00000041ff41723e */ /* 0x000fe200000000ff */
[----:B------:R-:W-:Y:S01]  /*8710*/  @P5 STG.E.U16 desc[UR12][R10.64+0x22], R33 ;  /* 0x000022210a005986 */ /* 0x000fe2000c10150c */
[----:B------:R-:W-:Y:S01]  /*8720*/  ISETP.GT.AND P5, PT, R0, 0x19, P1 ;  /* 0x000000190000780c */ /* 0x000fe20000fa4270 */
[--C-:B0-----:R-:W-:Y:S01]  /*8730*/  @P2 IMAD.MOV.U32 R2, RZ, RZ, R12.reuse ;  /* 0x000000ffff022224 */ /* 0x101fe200078e000c */
[----:B------:R-:W-:Y:S01]  /*8740*/  F2FP.F16.F32.PACK_AB R66, RZ, R66 ;  /* 0x00000042ff42723e */ /* 0x000fe200000000ff */
[--C-:B------:R-:W-:Y:S01]  /*8750*/  @P2 IMAD.MOV.U32 R3, RZ, RZ, R13.reuse ;  /* 0x000000ffff032224 */ /* 0x100fe200078e000d */
[----:B------:R-:W-:Y:S01]  /*8760*/  F2FP.F16.F32.PACK_AB R67, RZ, R67 ;  /* 0x00000043ff43723e */ /* 0x000fe200000000ff */
[----:B------:R-:W-:Y:S01]  /*8770*/  FMUL R74, R74, R8 ;  /* 0x000000084a4a7220 */ /* 0x000fe20000400000 */
[----:B------:R-:W-:Y:S01]  /*8780*/  F2FP.F16.F32.PACK_AB R68, RZ, R68 ;  /* 0x00000044ff44723e */ /* 0x000fe200000000ff */
[-C--:B------:R-:W-:Y:S01]  /*8790*/  FMUL R75, R75, R8.reuse ;  /* 0x000000084b4b7220 */ /* 0x080fe20000400000 */
[----:B------:R0:W-:Y:S01]  /*87a0*/  @P2 STG.E.U16 desc[UR12][R2.64+0x20], R34 ;  /* 0x0000202202002986 */ /* 0x0001e2000c10150c */
        /* <DEDUP_REMOVED lines=9> */
[----:B------:R-:W-:Y:S01]  /*8840*/  FMUL R80, R80, R8 ;  /* 0x0000000850507220 */ /* 0x000fe20000400000 */
[----:B------:R-:W-:Y:S01]  /*8850*/  F2FP.F16.F32.PACK_AB R73, RZ, R73 ;  /* 0x00000049ff49723e */ /* 0x000fe200000000ff */
[--C-:B0-----:R-:W-:Y:S01]  /*8860*/  @P3 IMAD.MOV.U32 R2, RZ, RZ, R12.reuse ;  /* 0x000000ffff023224 */ /* 0x101fe200078e000c */
[----:B------:R-:W-:Y:S01]  /*8870*/  F2FP.F16.F32.PACK_AB R74, RZ, R74 ;  /* 0x0000004aff4a723e */ /* 0x000fe200000000ff */
[--C-:B------:R-:W-:Y:S01]  /*8880*/  @P3 IMAD.MOV.U32 R3, RZ, RZ, R13.reuse ;  /* 0x000000ffff033224 */ /* 0x100fe200078e000d */
[----:B------:R-:W-:Y:S01]  /*8890*/  ISETP.GT.AND P6, PT, R0, 0x68, P0 ;  /* 0x000000680000780c */ /* 0x000fe200007c4270 */
[-C--:B------:R-:W-:Y:S01]  /*88a0*/  FMUL R81, R81, R8.reuse ;  /* 0x0000000851517220 */ /* 0x080fe20000400000 */
[----:B------:R-:W-:Y:S01]  /*88b0*/  F2FP.F16.F32.PACK_AB R75, RZ, R75 ;  /* 0x0000004bff4b723e */ /* 0x000fe200000000ff */
[-C--:B------:R-:W-:Y:S01]  /*88c0*/  FMUL R82, R82, R8.reuse ;  /* 0x0000000852527220 */ /* 0x080fe20000400000 */
[----:B------:R0:W-:Y:S01]  /*88d0*/  @P3 STG.E.U16 desc[UR12][R2.64+0x22], R35 ;  /* 0x0000222302003986 */ /* 0x0001e2000c10150c */
        /* <DEDUP_REMOVED lines=17> */
[----:B------:R-:W-:Y:S01]  /*89f0*/  FMUL R8, R87, R8 ;  /* 0x0000000857087220 */ /* 0x000fe20000400000 */
[----:B------:R0:W-:Y:S01]  /*8a00*/  @P2 STG.E.U16 desc[UR12][R2.64+0x30], R38 ;  /* 0x0000302602002986 */ /* 0x0001e2000c10150c */
[----:B------:R-:W-:-:S02]  /*8a10*/  ISETP.GT.AND P2, PT, R0, 0x20, P0 ;  /* 0x000000200000780c */ /* 0x000fc40000744270 */
[----:B------:R-:W-:Y:S02]  /*8a20*/  F2FP.F16.F32.PACK_AB R82, RZ, R82 ;  /* 0x00000052ff52723e */ /* 0x000fe400000000ff */
[----:B------:R-:W-:Y:S02]  /*8a30*/  F2FP.F16.F32.PACK_AB R83, RZ, R83 ;  /* 0x00000053ff53723e */ /* 0x000fe400000000ff */
[----:B------:R-:W-:Y:S02]  /*8a40*/  F2FP.F16.F32.PACK_AB R84, RZ, R84 ;  /* 0x00000054ff54723e */ /* 0x000fe400000000ff */
[----:B------:R-:W-:Y:S02]  /*8a50*/  F2FP.F16.F32.PACK_AB R85, RZ, R85 ;  /* 0x00000055ff55723e */ /* 0x000fe400000000ff */
[----:B------:R-:W-:Y:S01]  /*8a60*/  F2FP.F16.F32.PACK_AB R86, RZ, R86 ;  /* 0x00000056ff56723e */ /* 0x000fe200000000ff */
[----:B0-----:R-:W-:Y:S02]  /*8a70*/  @P3 IMAD.MOV.U32 R2, RZ, RZ, R12 ;  /* 0x000000ffff023224 */ /* 0x001fe400078e000c */
[----:B------:R-:W-:-:S05]  /*8a80*/  @P3 IMAD.MOV.U32 R3, RZ, RZ, R13 ;  /* 0x000000ffff033224 */ /* 0x000fca00078e000d */
[----:B------:R0:W-:Y:S01]  /*8a90*/  @P3 STG.E.U16 desc[UR12][R2.64+0x32], R39 ;  /* 0x0000322702003986 */ /* 0x0001e2000c10150c */
[----:B------:R-:W-:-:S03]  /*8aa0*/  ISETP.GT.AND P3, PT, R0, 0x21, P0 ;  /* 0x000000210000780c */ /* 0x000fc60000764270 */
[----:B------:R-:W-:Y:S01]  /*8ab0*/  @P4 STG.E.U16 desc[UR12][R10.64+0x40], R40 ;  /* 0x000040280a004986 */ /* 0x000fe2000c10150c */
[----:B------:R-:W-:-:S03]  /*8ac0*/  ISETP.GT.AND P4, PT, R0, 0x28, P1 ;  /* 0x000000280000780c */ /* 0x000fc60000f84270 */
[----:B------:R-:W-:Y:S01]  /*8ad0*/  @P5 STG.E.U16 desc[UR12][R10.64+0x42], R41 ;  /* 0x000042290a005986 */ /* 0x000fe2000c10150c */
[----:B------:R-:W-:Y:S01]  /*8ae0*/  ISETP.GT.AND P5, PT, R0, 0x29, P1 ;  /* 0x000000290000780c */ /* 0x000fe20000fa4270 */
[----:B0-----:R-:W-:Y:S02]  /*8af0*/  @P2 IMAD.MOV.U32 R2, RZ, RZ, R12 ;  /* 0x000000ffff022224 */ /* 0x001fe400078e000c */
[----:B------:R-:W-:-:S05]  /*8b00*/  @P2 IMAD.MOV.U32 R3, RZ, RZ, R13 ;  /* 0x000000ffff032224 */ /* 0x000fca00078e000d */
[----:B------:R0:W-:Y:S01]  /*8b10*/  @P2 STG.E.U16 desc[UR12][R2.64+0x40], R42 ;  /* 0x0000402a02002986 */ /* 0x0001e2000c10150c */
[----:B------:R-:W-:Y:S01]  /*8b20*/  ISETP.GT.AND P2, PT, R0, 0x28, P0 ;  /* 0x000000280000780c */ /* 0x000fe20000744270 */
        /* <DEDUP_REMOVED lines=111> */
[C---:B------:R-:W-:Y:S02]  /*9220*/  ISETP.GT.AND P3, PT, R0.reuse, 0x78, P1 ;  /* 0x000000780000780c */ /* 0x040fe40000f64270 */
[C---:B------:R-:W-:Y:S01]  /*9230*/  ISETP.GT.AND P1, PT, R0.reuse, 0x79, P1 ;  /* 0x000000790000780c */ /* 0x040fe20000f24270 */
[----:B------:R-:W-:Y:S01]  /*9240*/  @P4 STG.E.U16 desc[UR12][R10.64+0xe0], R80 ;  /* 0x0000e0500a004986 */ /* 0x000fe2000c10150c */
[C---:B------:R-:W-:Y:S02]  /*9250*/  ISETP.GT.AND P4, PT, R0.reuse, 0x71, P0 ;  /* 0x000000710000780c */ /* 0x040fe40000784270 */
[----:B------:R-:W-:Y:S01]  /*9260*/  ISETP.GT.AND P0, PT, R0, 0x79, P0 ;  /* 0x000000790000780c */ /* 0x000fe20000704270 */
[----:B------:R-:W-:Y:S01]  /*9270*/  @P2 STG.E.U16 desc[UR12][R10.64+0xe2], R81 ;  /* 0x0000e2510a002986 */ /* 0x000fe2000c10150c */
[----:B0-----:R-:W-:Y:S02]  /*9280*/  @P5 IMAD.MOV.U32 R2, RZ, RZ, R12 ;  /* 0x000000ffff025224 */ /* 0x001fe400078e000c */
[----:B------:R-:W-:-:S05]  /*9290*/  @P5 IMAD.MOV.U32 R3, RZ, RZ, R13 ;  /* 0x000000ffff035224 */ /* 0x000fca00078e000d */
[----:B------:R0:W-:Y:S02]  /*92a0*/  @P5 STG.E.U16 desc[UR12][R2.64+0xe0], R82 ;  /* 0x0000e05202005986 */ /* 0x0001e4000c10150c */
[----:B0-----:R-:W-:Y:S02]  /*92b0*/  @P4 IMAD.MOV.U32 R2, RZ, RZ, R12 ;  /* 0x000000ffff024224 */ /* 0x001fe400078e000c */
[----:B------:R-:W-:-:S05]  /*92c0*/  @P4 IMAD.MOV.U32 R3, RZ, RZ, R13 ;  /* 0x000000ffff034224 */ /* 0x000fca00078e000d */
[----:B------:R0:W-:Y:S04]  /*92d0*/  @P4 STG.E.U16 desc[UR12][R2.64+0xe2], R83 ;  /* 0x0000e25302004986 */ /* 0x0001e8000c10150c */
[----:B------:R1:W-:Y:S04]  /*92e0*/  @P3 STG.E.U16 desc[UR12][R10.64+0xf0], R84 ;  /* 0x0000f0540a003986 */ /* 0x0003e8000c10150c */
[----:B------:R1:W-:Y:S01]  /*92f0*/  @P1 STG.E.U16 desc[UR12][R10.64+0xf2], R85 ;  /* 0x0000f2550a001986 */ /* 0x0003e2000c10150c */
[----:B0-----:R-:W-:Y:S02]  /*9300*/  @P6 IMAD.MOV.U32 R2, RZ, RZ, R12 ;  /* 0x000000ffff026224 */ /* 0x001fe400078e000c */
[----:B------:R-:W-:-:S05]  /*9310*/  @P6 IMAD.MOV.U32 R3, RZ, RZ, R13 ;  /* 0x000000ffff036224 */ /* 0x000fca00078e000d */
[----:B------:R1:W-:Y:S01]  /*9320*/  @P6 STG.E.U16 desc[UR12][R2.64+0xf0], R86 ;  /* 0x0000f05602006986 */ /* 0x0003e2000c10150c */
[----:B------:R-:W-:Y:S05]  /*9330*/  @!P0 EXIT ;  /* 0x000000000000894d */ /* 0x000fea0003800000 */
[----:B------:R-:W-:-:S05]  /*9340*/  F2FP.F16.F32.PACK_AB R8, RZ, R8 ;  /* 0x00000008ff08723e */ /* 0x000fca00000000ff */
[----:B------:R-:W-:Y:S01]  /*9350*/  STG.E.U16 desc[UR12][R12.64+0xf2], R8 ;  /* 0x0000f2080c007986 */ /* 0x000fe2000c10150c */
[----:B------:R-:W-:Y:S05]  /*9360*/  EXIT ;  /* 0x000000000000794d */ /* 0x000fea0003800000 */
.L_x_14:
[----:B------:R-:W-:-:S13]  /*9370*/  ISETP.NE.AND P0, PT, R5, RZ, PT ;  /* 0x000000ff0500720c */ /* 0x000fda0003f05270 */
[----:B------:R-:W-:Y:S05]  /*9380*/  @P0 EXIT ;  /* 0x000000000000094d */ /* 0x000fea0003800000 */
[----:B------:R-:W-:Y:S01]  /*9390*/  ELECT P0, URZ, PT ;  /* 0x00000000003f782f */ /* 0x000fe20003800000 */
[----:B------:R-:W-:-:S12]  /*93a0*/  BSSY B0, `(.L_x_279) ;  /* 0x000008f000007945 */ /* 0x000fd80003800000 */
[----:B------:R-:W-:Y:S05]  /*93b0*/  @!P0 BRA `(.L_x_280) ;  /* 0x0000000800348947 */ /* 0x000fea0003800000 */
[----:B------:R-:W-:-:S13]  /*93c0*/  ISETP.GE.AND P0, PT, R3, 0x1, PT ;  /* 0x000000010300780c */ /* 0x000fda0003f06270 */
[----:B------:R-:W-:Y:S05]  /*93d0*/  @!P0 BRA `(.L_x_280) ;  /* 0x00000008002c8947 */ /* 0x000fea0003800000 */
[----:B------:R-:W4:Y:S01]  /*93e0*/  S2R R4, SR_CgaCtaId ;  /* 0x0000000000047919 */ /* 0x000f220000008800 */
[----:B------:R-:W-:Y:S01]  /*93f0*/  IMAD.SHL.U32 R20, R12, 0x80, RZ ;  /* 0x000000800c147824 */ /* 0x000fe200078e00ff */
[----:B------:R-:W-:Y:S01]  /*9400*/  ULDC UR4, c[0x0][0x384] ;  /* 0x0000e10000047ab9 */ /* 0x000fe20000000800 */
[----:B------:R-:W-:Y:S01]  /*9410*/  LOP3.LUT P0, RZ, R11, 0x1f, RZ, 0xc0, !PT ;  /* 0x0000001f0bff7812 */ /* 0x000fe2000780c0ff */
[----:B------:R-:W-:Y:S01]  /*9420*/  IMAD.SHL.U32 R19, R13, 0x80, RZ ;  /* 0x000000800d137824 */ /* 0x000fe200078e00ff */
[----:B------:R-:W-:Y:S01]  /*9430*/  ULDC UR5, c[0x0][0x388] ;  /* 0x0000e20000057ab9 */ /* 0x000fe20000000800 */
[----:B------:R-:W-:Y:S01]  /*9440*/  IMAD.HI.U32 R5, R20, UR4, RZ ;  /* 0x0000000414057c27 */ /* 0x000fe2000f8e00ff */
[C---:B------:R-:W-:Y:S02]  /*9450*/  ISETP.NE.AND P1, PT, R14.reuse, RZ, PT ;  /* 0x000000ff0e00720c */ /* 0x040fe40003f25270 */
[----:B--23-5:R-:W-:Y:S02]  /*9460*/  CS2R R8, SRZ ;  /* 0x0000000000087805 */ /* 0x02cfe4000001ff00 */
[----:B------:R-:W-:Y:S01]  /*9470*/  ISETP.NE.OR P0, PT, R14, RZ, !P0 ;  /* 0x000000ff0e00720c */ /* 0x000fe20004705670 */
[----:B------:R-:W-:Y:S01]  /*9480*/  VIADD R25, R3, 0x1 ;  /* 0x0000000103197836 */ /* 0x000fe20000000000 */
[----:B------:R-:W-:Y:S01]  /*9490*/  LOP3.LUT R24, R2, 0x2, RZ, 0xfc, !PT ;  /* 0x0000000202187812 */ /* 0x000fe200078efcff */
[----:B01----:R-:W-:Y:S01]  /*94a0*/  IMAD.MOV.U32 R6, RZ, RZ, 0x1 ;  /* 0x00000001ff067424 */ /* 0x003fe200078e00ff */
[----:B------:R-:W-:Y:S01]  /*94b0*/  CS2R R10, SRZ ;  /* 0x00000000000a7805 */ /* 0x000fe2000001ff00 */
[----:B------:R-:W-:Y:S01]  /*94c0*/  IMAD.MOV.U32 R7, RZ, RZ, RZ ;  /* 0x000000ffff077224 */ /* 0x000fe200078e00ff */
[----:B------:R-:W-:Y:S01]  /*94d0*/  SHF.R.U32.HI R5, RZ, UR5, R5 ;  /* 0x00000005ff057c19 */ /* 0x000fe20008011605 */
[----:B------:R-:W-:-:S02]  /*94e0*/  VIADD R21, R19, 0x40 ;  /* 0x0000004013157836 */ /* 0x000fc40000000000 */
[C---:B----4-:R-:W-:Y:S02]  /*94f0*/  IMAD.SHL.U32 R0, R4.reuse, 0x400, RZ ;  /* 0x0000040004007824 */ /* 0x050fe400078e00ff */
[----:B------:R-:W-:-:S03]  /*9500*/  IMAD.SHL.U32 R4, R4, 0x10, RZ ;  /* 0x0000001004047824 */ /* 0x000fc600078e00ff */
[----:B------:R-:W-:-:S07]  /*9510*/  LOP3.LUT R0, R0, 0x400, RZ, 0xc0, !PT ;  /* 0x0000040000007812 */ /* 0x000fce00078ec0ff */
.L_x_284:
[----:B------:R-:W0:Y:S01]  /*9520*/  S2R R13, SR_CgaCtaId ;  /* 0x00000000000d7919 */ /* 0x000e220000008800 */
[----:B------:R-:W-:-:S04]  /*9530*/  MOV R12, 0x400 ;  /* 0x00000400000c7802 */ /* 0x000fc80000000f00 */
[----:B0-----:R-:W-:Y:S02]  /*9540*/  LEA R14, R13, R12, 0x18 ;  /* 0x0000000c0d0e7211 */ /* 0x001fe400078ec0ff */
[----:B------:R-:W-:-:S03]  /*9550*/  SHF.L.U32 R12, R6, 0x1f, RZ ;  /* 0x0000001f060c7819 */ /* 0x000fc600000006ff */
[----:B------:R-:W-:-:S07]  /*9560*/  IMAD R15, R7, 0x8, R14 ;  /* 0x00000008070f7824 */ /* 0x000fce00078e020e */
.L_x_281:
[----:B0-----:R0:W1:Y:S02]  /*9570*/  SYNCS.PHASECHK.TRANS64.TRYWAIT P2, [R15+URZ+0x38070], R12 ;  /* 0x0380700c0f0075a7 */ /* 0x001064000804017f */
[----:B-1----:R-:W-:Y:S05]  /*9580*/  @!P2 NANOSLEEP.SYNCS 0x989680 ;  /* 0x009896800000a95d */ /* 0x002fea0003900000 */
[----:B------:R-:W1:Y:S02]  /*9590*/  @!P2 SYNCS.PHASECHK.TRANS64 P2, [R15+URZ+0x38070], R12 ;  /* 0x0380700c0f00a5a7 */ /* 0x000e64000804007f */
[----:B-1----:R-:W-:Y:S05]  /*95a0*/  @!P2 BRA `(.L_x_281) ;  /* 0xfffffffc00f0a947 */ /* 0x002fea000383ffff */
[----:B0-----:R-:W0:Y:S02]  /*95b0*/  @!P1 LDC R12, c[0x0][0x580] ;  /* 0x00016000ff0c9b82 */ /* 0x001e240000000800 */
[----:B0-----:R0:W-:Y:S02]  /*95c0*/  @!P1 SYNCS.ARRIVE.TRANS64 RZ, [R15+URZ+0x38000], R12 ;  /* 0x0380000c0fff99a7 */ /* 0x0011e4000800003f */
[----:B0-----:R-:W-:-:S04]  /*95d0*/  PRMT R12, R24, 0x9910, RZ ;  /* 0x00009910180c7816 */ /* 0x001fc800000000ff */
[----:B------:R-:W-:-:S13]  /*95e0*/  ISETP.NE.AND P2, PT, R12, 0x2, PT ;  /* 0x000000020c00780c */ /* 0x000fda0003f45270 */
[----:B------:R-:W-:Y:S05]  /*95f0*/  @P2 BRA `(.L_x_282) ;  /* 0x0000000000042947 */ /* 0x000fea0003800000 */
[----:B------:R-:W-:Y:S01]  /*9600*/  BPT.TRAP 0x1 ;  /* 0x000000040000795c */ /* 0x000fe20000300000 */
.L_x_282:
[----:B------:R-:W-:Y:S05]  /*9610*/  @P0 BRA `(.L_x_283) ;  /* 0x0000000000040947 */ /* 0x000fea0003800000 */
[----:B------:R-:W-:Y:S01]  /*9620*/  BPT.TRAP 0x1 ;  /* 0x000000040000795c */ /* 0x000fe20000300000 */
.L_x_283:
[----:B------:R-:W0:Y:S01]  /*9630*/  LDC R13, c[0x0][0x380] ;  /* 0x0000e000ff0d7b82 */ /* 0x000e220000000800 */
[----:B------:R-:W-:Y:S01]  /*9640*/  R2UR UR4, R5 ;  /* 0x00000000050472ca */ /* 0x000fe200000e0000 */
[----:B------:R-:W-:Y:S01]  /*9650*/  ULDC UR19, c[0x0][0x38c] ;  /* 0x0000e30000137ab9 */ /* 0x000fe20000000800 */
[----:B------:R-:W-:Y:S01]  /*9660*/  R2UR UR10, R20 ;  /* 0x00000000140a72ca */ /* 0x000fe200000e0000 */
[----:B------:R-:W-:Y:S01]  /*9670*/  UISETP.NE.AND UP0, UPT, UR19, 0x1, UPT ;  /* 0x000000011300788c */ /* 0x000fe2000bf05270 */
[----:B------:R-:W-:Y:S01]  /*9680*/  R2UR UR25, R15 ;  /* 0x000000000f1972ca */ /* 0x000fe200000e0000 */
[----:B------:R-:W-:Y:S01]  /*9690*/  ULDC UR23, c[0x0][0x398] ;  /* 0x0000e60000177ab9 */ /* 0x000fe20000000800 */
[----:B------:R-:W-:Y:S01]  /*96a0*/  R2UR UR12, R14 ;  /* 0x000000000e0c72ca */ /* 0x000fe200000e0000 */
[----:B------:R-:W1:Y:S01]  /*96b0*/  LDC.64 R16, c[0x0][0x3d0] ;  /* 0x0000f400ff107b82 */ /* 0x000e620000000a00 */
[----:B------:R-:W-:Y:S01]  /*96c0*/  R2UR UR26, R10 ;  /* 0x000000000a1a72ca */ /* 0x000fe200000e0000 */
[----:B------:R-:W-:Y:S01]  /*96d0*/  ULDC.64 UR30, c[0x0][0x198] ;  /* 0x00006600001e7ab9 */ /* 0x000fe20000000a00 */
[----:B------:R-:W-:Y:S01]  /*96e0*/  ULDC UR36, c[0x0][0x3ec] ;  /* 0x0000fb0000247ab9 */ /* 0x000fe20000000800 */
[----:B------:R-:W-:Y:S01]  /*96f0*/  UIADD3 UR34, UP2, UR30, 0x270, URZ ;  /* 0x000002701e227890 */ /* 0x000fe2000ff5e03f */
[----:B------:R-:W-:Y:S01]  /*9700*/  R2UR UR24, R7 ;  /* 0x00000000071872ca */ /* 0x000fe200000e0000 */
[----:B------:R-:W-:Y:S01]  /*9710*/  ULDC.64 UR8, c[0x0][0x3c0] ;  /* 0x0000f00000087ab9 */ /* 0x000fe20000000a00 */
[----:B------:R-:W-:Y:S01]  /*9720*/  @UP0 ULDC.64 UR6, c[0x0][0x390] ;  /* 0x0000e40000060ab9 */ /* 0x000fe20000000a00 */
[----:B------:R-:W2:Y:S01]  /*9730*/  LDC R18, c[0x0][0x400] ;  /* 0x00010000ff127b82 */ /* 0x000ea20000000800 */
[----:B------:R-:W-:Y:S01]  /*9740*/  UIADD3.X UR35, URZ, UR31, URZ, UP2, !UPT ;  /* 0x0000001f3f237290 */ /* 0x000fe200097fe43f */
[----:B------:R-:W-:Y:S01]  /*9750*/  VIADD R25, R25, 0xffffffff ;  /* 0xffffffff19197836 */ /* 0x000fe20000000000 */
[----:B------:R-:W-:Y:S01]  /*9760*/  R2UR UR20, R11 ;  /* 0x000000000b1472ca */ /* 0x000fe200000e0000 */
[----:B------:R-:W-:Y:S01]  /*9770*/  ULDC.64 UR28, c[0x0][0x3f0] ;  /* 0x0000fc00001c7ab9 */ /* 0x000fe20000000a00 */
[----:B------:R-:W-:Y:S01]  /*9780*/  R2UR UR21, R9 ;  /* 0x00000000091572ca */ /* 0x000fe200000e0000 */
[----:B------:R-:W-:Y:S01]  /*9790*/  USHF.L.U32 UR26, UR26, 0x5, URZ ;  /* 0x000000051a1a7899 */ /* 0x000fe2000800063f */
[----:B------:R-:W-:Y:S01]  /*97a0*/  R2UR UR22, R8 ;  /* 0x00000000081672ca */ /* 0x000fe200000e0000 */
[----:B------:R-:W3:Y:S01]  /*97b0*/  LDC.64 R22, c[0x0][0x3e0] ;  /* 0x0000f800ff167b82 */ /* 0x000ee20000000a00 */
[----:B0-----:R-:W-:Y:S01]  /*97c0*/  ISETP.NE.AND P2, PT, R13, 0x1, PT ;  /* 0x000000010d00780c */ /* 0x001fe20003f45270 */
[----:B------:R-:W-:Y:S01]  /*97d0*/  UIADD3 UR25, UR25, 0x38000, URZ ;  /* 0x0003800019197890 */ /* 0x000fe2000fffe03f */
[----:B------:R-:W-:Y:S01]  /*97e0*/  ISETP.GT.AND P6, PT, R25, 0x1, PT ;  /* 0x000000011900780c */ /* 0x000fe20003fc4270 */
[----:B------:R-:W-:Y:S01]  /*97f0*/  ULEA UR24, UR24, UR12, 0xd ;  /* 0x0000000c18187291 */ /* 0x000fe2000f8e683f */
[----:B------:R-:W-:Y:S01]  /*9800*/  UMOV UR37, 0x30000 ;  /* 0x0003000000257882 */ /* 0x000fe20000000000 */
[----:B------:R-:W-:Y:S01]  /*9810*/  UMOV UR32, 0x0 ;  /* 0x0000000000207882 */ /* 0x000fe20000000000 */
[----:B------:R-:W-:Y:S01]  /*9820*/  UMOV UR33, 0x10000000 ;  /* 0x1000000000217882 */ /* 0x000fe20000000000 */
[----:B------:R-:W-:-:S02]  /*9830*/  UMOV UR12, UR20 ;  /* 0x00000014000c7c82 */ /* 0x000fc40008000000 */
[----:B------:R-:W-:Y:S02]  /*9840*/  UMOV UR13, UR21 ;  /* 0x00000015000d7c82 */ /* 0x000fe40008000000 */
[----:B------:R-:W-:Y:S02]  /*9850*/  UMOV UR14, UR22 ;  /* 0x00000016000e7c82 */ /* 0x000fe40008000000 */
[----:B------:R-:W-:-:S05]  /*9860*/  @P2 IMAD.U32 R12, RZ, RZ, UR4 ;  /* 0x00000004ff0c2e24 */ /* 0x000fca000f8e00ff */
[----:B------:R-:W-:Y:S01]  /*9870*/  @P2 R2UR UR10, R12 ;  /* 0x000000000c0a22ca */ /* 0x000fe200000e0000 */
[C---:B------:R-:W-:Y:S02]  /*9880*/  IMAD R12, R7.reuse, 0x1000, R0 ;  /* 0x00001000070c7824 */ /* 0x040fe400078e0200 */
[----:B------:R-:W-:Y:S02]  /*9890*/  VIADD R7, R7, 0x1 ;  /* 0x0000000107077836 */ /* 0x000fe40000000000 */
[----:B------:R-:W-:Y:S02]  /*98a0*/  IMAD R12, R12, 0x2, R14 ;  /* 0x000000020c0c7824 */ /* 0x000fe400078e020e */
[----:B------:R-:W1:Y:S01]  /*98b0*/  LDC.64 R14, c[0x0][0x3f8] ;  /* 0x0000fe00ff0e7b82 */ /* 0x000e620000000a00 */
[C---:B------:R-:W-:Y:S02]  /*98c0*/  ISETP.NE.AND P5, PT, R7.reuse, 0xe, PT ;  /* 0x0000000e0700780c */ /* 0x040fe40003fa5270 */
[----:B------:R-:W-:Y:S01]  /*98d0*/  R2UR UR11, R12 ;  /* 0x000000000c0b72ca */ /* 0x000fe200000e0000 */
[----:B------:R-:W-:Y:S01]  /*98e0*/  VIADD R12, R10, 0x1 ;  /* 0x000000010a0c7836 */ /* 0x000fe20000000000 */
[----:B------:R-:W-:Y:S01]  /*98f0*/  SEL R7, R7, RZ, P5 ;  /* 0x000000ff07077207 */ /* 0x000fe20002800000 */
[----:B------:R-:W-:-:S02]  /*9900*/  UIMAD.WIDE.U32 UR4, UR10, UR6, URZ ;  /* 0x000000060a0472a5 */ /* 0x000fc4000f8e003f */
[----:B------:R-:W-:Y:S01]  /*9910*/  UIADD3 UR4, -UR10, URZ, URZ ;  /* 0x0000003f0a047290 */ /* 0x000fe2000fffe13f */
[----:B------:R-:W-:Y:S01]  /*9920*/  ISETP.NE.AND P2, PT, R12, UR15, PT ;  /* 0x0000000f0c007c0c */ /* 0x000fe2000bf45270 */
[----:B------:R-:W-:Y:S01]  /*9930*/  UMOV UR18, UR10 ;  /* 0x0000000a00127c82 */ /* 0x000fe20008000000 */
[----:B------:R-:W-:Y:S02]  /*9940*/  @UP0 USHF.R.U32.HI UR18, URZ, UR7, UR5 ;  /* 0x000000073f120299 */ /* 0x000fe40008011605 */
[----:B------:R-:W-:Y:S01]  /*9950*/  UISETP.NE.AND UP0, UPT, UR23, 0x1, UPT ;  /* 0x000000011700788c */ /* 0x000fe2000bf05270 */
[----:B------:R-:W-:Y:S01]  /*9960*/  IMAD R13, R13, UR4, R20 ;  /* 0x000000040d0d7c24 */ /* 0x000fe2000f8e0214 */
[----:B------:R-:W-:Y:S01]  /*9970*/  ULDC.64 UR6, c[0x0][0x3c8] ;  /* 0x0000f20000067ab9 */ /* 0x000fe20000000a00 */
[----:B------:R-:W-:-:S03]  /*9980*/  UIADD3 UR4, UP1, UR30, 0xf0, URZ ;  /* 0x000000f01e047890 */ /* 0x000fc6000ff3e03f */
[----:B------:R-:W-:Y:S01]  /*9990*/  R2UR UR27, R13 ;  /* 0x000000000d1b72ca */ /* 0x000fe200000e0000 */
[----:B------:R-:W-:Y:S02]  /*99a0*/  UIADD3.X UR5, URZ, UR31, URZ, UP1, !UPT ;  /* 0x0000001f3f057290 */ /* 0x000fe40008ffe43f */
[----:B------:R-:W-:Y:S01]  /*99b0*/  UIADD3 UR31, -UR18, URZ, URZ ;  /* 0x0000003f121f7290 */ /* 0x000fe2000fffe13f */
[----:B-1----:R-:W-:Y:S01]  /*99c0*/  IMAD R13, R9, R16, R15 ;  /* 0x00000010090d7224 */ /* 0x002fe200078e020f */
[----:B------:R-:W-:Y:S01]  /*99d0*/  @UP0 ULDC UR16, c[0x0][0x39c] ;  /* 0x0000e70000100ab9 */ /* 0x000fe20000000800 */
[C---:B------:R-:W-:Y:S01]  /*99e0*/  IMAD R10, R11.reuse, UR7, R14 ;  /* 0x000000070b0a7c24 */ /* 0x040fe2000f8e020e */
[----:B------:R-:W-:Y:S01]  /*99f0*/  UIMAD.WIDE.U32 UR16, UR18, UR16, URZ ;  /* 0x00000010121072a5 */ /* 0x000fe2000f8e003f */
[----:B------:R-:W-:Y:S01]  /*9a00*/  VIADD R15, R11, 0x1 ;  /* 0x000000010b0f7836 */ /* 0x000fe20000000000 */
[----:B------:R-:W-:Y:S01]  /*9a10*/  @UP0 ULDC UR7, c[0x0][0x3a0] ;  /* 0x0000e80000070ab9 */ /* 0x000fe20000000800 */
[----:B------:R-:W-:Y:S01]  /*9a20*/  @P2 IMAD.MOV R15, RZ, RZ, R11 ;  /* 0x000000ffff0f2224 */ /* 0x000fe200078e020b */
[----:B------:R-:W-:Y:S01]  /*9a30*/  UMOV UR30, UR18 ;  /* 0x00000012001e7c82 */ /* 0x000fe20008000000 */
[----:B------:R-:W-:Y:S01]  /*9a40*/  IMAD.U32 R13, R13, 0x20, R10 ;  /* 0x000000200d0d7824 */ /* 0x000fe200078e000a */
[----:B------:R-:W-:Y:S01]  /*9a50*/  UIMAD UR27, UR27, UR8, UR36 ;  /* 0x000000081b1b72a4 */ /* 0x000fe2000f8e0224 */
[----:B--2---:R-:W-:Y:S01]  /*9a60*/  IMAD R10, R8, R17, R18 ;  /* 0x00000011080a7224 */ /* 0x004fe200078e0212 */
[----:B---3--:R-:W-:Y:S01]  /*9a70*/  ISETP.NE.AND P3, PT, R15, R22, PT ;  /* 0x000000160f00720c */ /* 0x008fe20003f65270 */
[----:B------:R-:W-:Y:S01]  /*9a80*/  UIMAD UR8, UR19, UR31, UR10 ;  /* 0x0000001f130872a4 */ /* 0x000fe2000f8e020a */
[----:B------:R-:W-:Y:S01]  /*9a90*/  R2UR UR16, R4 ;  /* 0x00000000041072ca */ /* 0x000fe200000e0000 */
[----:B------:R-:W-:Y:S01]  /*9aa0*/  IMAD.U32 R10, R10, 0x400, R13 ;  /* 0x000004000a0a7824 */ /* 0x000fe200078e000d */
[----:B------:R-:W-:Y:S01]  /*9ab0*/  @UP0 USHF.R.U32.HI UR30, URZ, UR7, UR17 ;  /* 0x000000073f1e0299 */ /* 0x000fe20008011611 */
[----:B------:R-:W-:Y:S01]  /*9ac0*/  VIADD R14, R9, 0x1 ;  /* 0x00000001090e7836 */ /* 0x000fe20000000000 */
[----:B------:R-:W-:Y:S01]  /*9ad0*/  R2UR UR10, R21 ;  /* 0x00000000150a72ca */ /* 0x000fe200000e0000 */
[----:B------:R-:W-:Y:S01]  /*9ae0*/  UIMAD UR28, UR8, UR9, UR28 ;  /* 0x00000009081c72a4 */ /* 0x000fe2000f8e021c */
[----:B------:R-:W-:Y:S01]  /*9af0*/  R2UR UR31, R10 ;  /* 0x000000000a1f72ca */ /* 0x000fe200000e0000 */
[----:B------:R-:W-:Y:S01]  /*9b00*/  UIADD3 UR7, -UR30, URZ, URZ ;  /* 0x0000003f1e077290 */ /* 0x000fe2000fffe13f */
[----:B------:R-:W-:Y:S01]  /*9b10*/  VIADD R13, R8, 0x1 ;  /* 0x00000001080d7836 */ /* 0x000fe20000000000 */
[----:B------:R-:W-:Y:S01]  /*9b20*/  UIADD3 UR8, UR11, 0x1d000, URZ ;  /* 0x0001d0000b087890 */ /* 0x000fe2000fffe03f */
[----:B------:R-:W-:Y:S01]  /*9b30*/  SEL R10, R12, RZ, P2 ;  /* 0x000000ff0c0a7207 */ /* 0x000fe20001000000 */
[----:B------:R-:W-:Y:S01]  /*9b40*/  @P3 IMAD.MOV R14, RZ, RZ, R9 ;  /* 0x000000ffff0e3224 */ /* 0x000fe200078e0209 */
[----:B------:R-:W-:Y:S01]  /*9b50*/  UIMAD UR7, UR23, UR7, UR18 ;  /* 0x00000007170772a4 */ /* 0x000fe2000f8e0212 */
[----:B------:R-:W-:Y:S01]  /*9b60*/  R2UR UR18, R19 ;  /* 0x00000000131272ca */ /* 0x000fe200000e0000 */
[----:B------:R-:W-:Y:S01]  /*9b70*/  ULOP3.LUT UR19, UR26, 0x10, UR16, 0xf8, !UPT ;  /* 0x000000101a137892 */ /* 0x000fe2000f8ef810 */
[----:B------:R-:W-:Y:S01]  /*9b80*/  SEL R9, RZ, 0x1, P5 ;  /* 0x00000001ff097807 */ /* 0x000fe20002800000 */
[----:B------:R-:W-:Y:S01]  /*9b90*/  UIMAD UR29, UR7, UR6, UR29 ;  /* 0x00000006071d72a4 */ /* 0x000fe2000f8e021d */
[----:B------:R-:W-:Y:S01]  /*9ba0*/  ISETP.NE.AND P4, PT, R14, R23, PT ;  /* 0x000000170e00720c */ /* 0x000fe20003f85270 */
[----:B------:R-:W-:Y:S01]  /*9bb0*/  UIADD3 UR16, UR11, 0x1c000, URZ ;  /* 0x0001c0000b107890 */ /* 0x000fe2000fffe03f */
[----:B------:R-:W-:Y:S01]  /*9bc0*/  LOP3.LUT R6, R6, R9, RZ, 0x3c, !PT ;  /* 0x0000000906067212 */ /* 0x000fe200078e3cff */
[----:B------:R-:W-:Y:S01]  /*9bd0*/  UPRMT UR6, UR31, 0x5410, URZ ;  /* 0x000054101f067896 */ /* 0x000fe2000800003f */
[----:B------:R-:W-:Y:S01]  /*9be0*/  SEL R11, R15, RZ, P3 ;  /* 0x000000ff0f0b7207 */ /* 0x000fe20001800000 */
[----:B------:R-:W-:Y:S01]  /*9bf0*/  UMOV UR17, UR25 ;  /* 0x0000001900117c82 */ /* 0x000fe20008000000 */
[----:B------:R-:W-:Y:S01]  /*9c00*/  UMOV UR9, UR25 ;  /* 0x0000001900097c82 */ /* 0x000fe20008000000 */
[----:B------:R-:W-:Y:S01]  /*9c10*/  UMOV UR11, UR19 ;  /* 0x00000013000b7c82 */ /* 0x000fe20008000000 */
[----:B------:R-:W-:-:S04]  /*9c20*/  SEL R9, R14, RZ, P4 ;  /* 0x000000ff0e097207 */ /* 0x000fc80002000000 */
[----:B------:R4:W-:Y:S01]  /*9c30*/  UTMALDG.5D.IM2COL [UR24], [UR4], UR6 ;  /* 0x00000018040073b4 */ /* 0x0009e20008060006 */
[----:B------:R-:W-:-:S04]  /*9c40*/  @P4 IMAD.MOV R13, RZ, RZ, R8 ;  /* 0x000000ffff0d4224 */ /* 0x000fc800078e0208 */
[----:B------:R-:W-:Y:S01]  /*9c50*/  IMAD.MOV.U32 R8, RZ, RZ, R13 ;  /* 0x000000ffff087224 */ /* 0x000fe200078e000d */
[----:B------:R4:W-:Y:S01]  /*9c60*/  UTMALDG.5D.MULTICAST [UR16], [UR34], UR37, desc[UR32] ;  /* 0x00002010220073b4 */ /* 0x0009e20008021825 */
[----:B------:R4:W-:Y:S02]  /*9c70*/  UTMALDG.5D.MULTICAST [UR8], [UR34], UR37, desc[UR32] ;  /* 0x00002008220073b4 */ /* 0x0009e40008021825 */
[----:B----4-:R-:W-:Y:S05]  /*9c80*/  @P6 BRA `(.L_x_284) ;  /* 0xfffffff800246947 */ /* 0x010fea000383ffff */
.L_x_280:
[----:B------:R-:W-:Y:S05]  /*9c90*/  BSYNC B0 ;  /* 0x0000000000007941 */ /* 0x000fea0003800000 */
.L_x_279:
[----:B------:R-:W-:Y:S01]  /*9ca0*/  ISETP.GE.U32.AND P0, PT, R3, 0xe, PT ;  /* 0x0000000e0300780c */ /* 0x000fe20003f06070 */
[----:B------:R-:W-:-:S12]  /*9cb0*/  IMAD.MOV.U32 R0, RZ, RZ, 0x1 ;  /* 0x00000001ff007424 */ /* 0x000fd800078e00ff */
[----:B------:R-:W-:Y:S05]  /*9cc0*/  @!P0 BRA `(.L_x_285) ;  /* 0x00000000001c8947 */ /* 0x000fea0003800000 */
[----:B------:R-:W-:-:S05]  /*9cd0*/  SHF.R.U32.HI R4, RZ, 0x1, R3 ;  /* 0x00000001ff047819 */ /* 0x000fca0000011603 */
[----:B------:R-:W-:-:S05]  /*9ce0*/  IMAD.WIDE.U32 R4, R4, -0x6db6db6d, RZ ;  /* 0x9249249304047825 */ /* 0x000fca00078e00ff */
[----:B------:R-:W-:-:S04]  /*9cf0*/  SHF.R.U32.HI R0, RZ, 0x2, R5 ;  /* 0x00000002ff007819 */ /* 0x000fc80000011605 */
[----:B------:R-:W-:-:S04]  /*9d00*/  LOP3.LUT R0, R0, 0x1, RZ, 0xc0, !PT ;  /* 0x0000000100007812 */ /* 0x000fc800078ec0ff */
[----:B------:R-:W-:-:S04]  /*9d10*/  ISETP.NE.U32.AND P0, PT, R0, 0x1, PT ;  /* 0x000000010000780c */ /* 0x000fc80003f05070 */
[----:B------:R-:W-:-:S04]  /*9d20*/  ISETP.NE.U32.AND.EX P0, PT, RZ, RZ, PT, P0 ;  /* 0x000000ffff00720c */ /* 0x000fc80003f05100 */
[----:B------:R-:W-:-:S09]  /*9d30*/  SEL R0, RZ, 0x1, !P0 ;  /* 0x00000001ff007807 */ /* 0x000fd20004000000 */
.L_x_285:
[----:B------:R-:W-:Y:S05]  /*9d40*/  WARPSYNC.ALL ;  /* 0x0000000000007948 */ /* 0x000fea0003800000 */
[----:B------:R-:W-:-:S13]  /*9d50*/  ELECT P0, URZ, PT ;  /* 0x00000000003f782f */ /* 0x000fda0003800000 */
[----:B------:R-:W-:Y:S05]  /*9d60*/  @!P0 EXIT ;  /* 0x000000000000894d */ /* 0x000fea0003800000 */
[----:B------:R-:W-:-:S04]  /*9d70*/  LOP3.LUT R2, R2, 0x2, RZ, 0xfc, !PT ;  /* 0x0000000202027812 */ /* 0x000fc800078efcff */
[----:B------:R-:W-:-:S13]  /*9d80*/  ISETP.NE.AND P0, PT, R2, 0x3, PT ;  /* 0x000000030200780c */ /* 0x000fda0003f05270 */
[----:B------:R-:W-:Y:S05]  /*9d90*/  @!P0 BRA `(.L_x_286) ;  /* 0x0000000000048947 */ /* 0x000fea0003800000 */
[----:B------:R-:W-:Y:S01]  /*9da0*/  BPT.TRAP 0x1 ;  /* 0x000000040000795c */ /* 0x000fe20000300000 */
.L_x_286:
[----:B01----:R-:W0:Y:S01]  /*9db0*/  S2R R7, SR_CgaCtaId ;  /* 0x0000000000077919 */ /* 0x003e220000008800 */
[----:B------:R-:W-:Y:S02]  /*9dc0*/  SHF.R.U32.HI R4, RZ, 0x1, R3 ;  /* 0x00000001ff047819 */ /* 0x000fe40000011603 */
[----:B------:R-:W-:-:S03]  /*9dd0*/  MOV R2, 0x400 ;  /* 0x0000040000027802 */ /* 0x000fc60000000f00 */
[----:B------:R-:W-:-:S05]  /*9de0*/  IMAD.WIDE.U32 R4, R4, -0x6db6db6d, RZ ;  /* 0x9249249304047825 */ /* 0x000fca00078e00ff */
[----:B------:R-:W-:Y:S02]  /*9df0*/  SHF.R.U32.HI R4, RZ, 0x2, R5 ;  /* 0x00000002ff047819 */ /* 0x000fe40000011605 */
[----:B------:R-:W-:-:S03]  /*9e00*/  SHF.L.U32 R5, R0, 0x1f, RZ ;  /* 0x0000001f00057819 */ /* 0x000fc600000006ff */
[----:B------:R-:W-:Y:S01]  /*9e10*/  IMAD R3, R4, -0xe, R3 ;  /* 0xfffffff204037824 */ /* 0x000fe200078e0203 */
[----:B0-----:R-:W-:-:S05]  /*9e20*/  LEA R2, R7, R2, 0x18 ;  /* 0x0000000207027211 */ /* 0x001fca00078ec0ff */
[----:B------:R-:W-:-:S04]  /*9e30*/  VIADD R2, R2, 0x38070 ;  /* 0x0003807002027836 */ /* 0x000fc80000000000 */
[----:B------:R-:W-:-:S07]  /*9e40*/  IMAD R4, R3, 0x8, R2 ;  /* 0x0000000803047824 */ /* 0x000fce00078e0202 */
.L_x_287:
[----:B0-----:R0:W1:Y:S02]  /*9e50*/  SYNCS.PHASECHK.TRANS64.TRYWAIT P0, [R4+URZ], R5 ;  /* 0x00000005040075a7 */ /* 0x001064000800017f */
[----:B-1----:R-:W-:Y:S05]  /*9e60*/  @!P0 NANOSLEEP.SYNCS 0x989680 ;  /* 0x009896800000895d */ /* 0x002fea0003900000 */
[----:B------:R-:W1:Y:S02]  /*9e70*/  @!P0 SYNCS.PHASECHK.TRANS64 P0, [R4+URZ], R5 ;  /* 0x00000005040085a7 */ /* 0x000e64000800007f */
[----:B-1----:R-:W-:Y:S05]  /*9e80*/  @!P0 BRA `(.L_x_287) ;  /* 0xfffffffc00f08947 */ /* 0x002fea000383ffff */
[----:B------:R-:W-:-:S05]  /*9e90*/  VIADD R3, R3, 0x1 ;  /* 0x0000000103037836 */ /* 0x000fca0000000000 */
[----:B------:R-:W-:-:S04]  /*9ea0*/  ISETP.NE.AND P0, PT, R3, 0xe, PT ;  /* 0x0000000e0300780c */ /* 0x000fc80003f05270 */
[----:B0-----:R-:W-:Y:S02]  /*9eb0*/  SEL R5, RZ, 0x1, P0 ;  /* 0x00000001ff057807 */ /* 0x001fe40000000000 */
[----:B------:R-:W-:Y:S02]  /*9ec0*/  SEL R3, R3, RZ, P0 ;  /* 0x000000ff03037207 */ /* 0x000fe40000000000 */
[----:B------:R-:W-:-:S03]  /*9ed0*/  LOP3.LUT R7, R0, R5, RZ, 0x3c, !PT ;  /* 0x0000000500077212 */ /* 0x000fc600078e3cff */
[----:B------:R-:W-:Y:S01]  /*9ee0*/  IMAD R0, R3, 0x8, R2 ;  /* 0x0000000803007824 */ /* 0x000fe200078e0202 */
[----:B------:R-:W-:-:S07]  /*9ef0*/  SHF.L.U32 R5, R7, 0x1f, RZ ;  /* 0x0000001f07057819 */ /* 0x000fce00000006ff */
.L_x_288:
        /* <DEDUP_REMOVED lines=11> */
.L_x_289:
        /* <DEDUP_REMOVED lines=11> */
.L_x_290:
        /* <DEDUP_REMOVED lines=11> */
.L_x_291:
        /* <DEDUP_REMOVED lines=11> */
.L_x_292:
        /* <DEDUP_REMOVED lines=11> */
.L_x_293:
        /* <DEDUP_REMOVED lines=11> */
.L_x_294:
        /* <DEDUP_REMOVED lines=11> */
.L_x_295:
        /* <DEDUP_REMOVED lines=11> */
.L_x_296:
        /* <DEDUP_REMOVED lines=11> */
.L_x_297:
        /* <DEDUP_REMOVED lines=11> */
.L_x_298:
        /* <DEDUP_REMOVED lines=11> */
.L_x_299:
        /* <DEDUP_REMOVED lines=11> */
.L_x_300:
[----:B0-----:R0:W1:Y:S02]  /*a740*/  SYNCS.PHASECHK.TRANS64.TRYWAIT P0, [R3+URZ], R0 ;  /* 0x00000000030075a7 */ /* 0x001064000800017f */
[----:B-1----:R-:W-:Y:S05]  /*a750*/  @!P0 NANOSLEEP.SYNCS 0x989680 ;  /* 0x009896800000895d */ /* 0x002fea0003900000 */
[----:B------:R-:W1:Y:S02]  /*a760*/  @!P0 SYNCS.PHASECHK.TRANS64 P0, [R3+URZ], R0 ;  /* 0x00000000030085a7 */ /* 0x000e64000800007f */
[----:B-1----:R-:W-:Y:S05]  /*a770*/  @P0 EXIT ;  /* 0x000000000000094d */ /* 0x002fea0003800000 */
[----:B------:R-:W-:Y:S05]  /*a780*/  BRA `(.L_x_300) ;  /* 0xfffffffc00ec7947 */ /* 0x000fea000383ffff */
.L_x_301:
[----:B------:R-:W-:-:S00]  /*a790*/  BRA `(.L_x_301) ;  /* 0xfffffffc00fc7947 */ /* 0x000fc0000383ffff */
[----:B------:R-:W-:-:S00]  /*a7a0*/  NOP ;  /* 0x0000000000007918 */ /* 0x000fc00000000000 */
        /* <DEDUP_REMOVED lines=13> */
.L_x_302:


//--------------------- .nv.shared._ZN7cutlass13device_kernelINS_4conv6kernel13ConvUniversalINS1_16ConvProblemShapeILNS1_8OperatorE1ELi3EEENS1_10collective14CollectiveConvINS1_46MainloopSm90TmaGmmaWarpSpecializedImplicitGemmILS5_1ELi14ELi3EN4cute5tupleIJNSA_1CILi2EEENSC_ILi1EEESE_EEENS1_36KernelImplicitTmaWarpSpecializedSm90ELi1EEENSB_IJNSC_ILi128EEESI_NSB_IJNSC_ILi32EEEEEEEEENS_6half_tESM_NSA_8TiledMMAINSA_8MMA_AtomIJNSA_4SM904GMMA26MMA_64x128x16_F32F16F16_SSILNSQ_5MajorE0ELSS_1ELNSQ_7ScaleInE1ELST_1EEEEEENSA_6LayoutINSB_IJSE_SE_SE_EEENSB_IJNSC_ILi0EEESY_SY_EEEEENSB_IJNSA_10UnderscoreES11_S11_EEEEENS7_6detail26Sm90ImplicitGemmTileTraitsINSA_20SM90_TMA_LOAD_IM2COLENSA_14ComposedLayoutINSA_7SwizzleILi2ELi4ELi3EEENSA_18smem_ptr_flag_bitsILi16EEENSW_INSB_IJNSB_IJNSC_ILi8EEENSC_ILi16EEEEEENSB_IJSJ_SE_EEENSB_IJSE_NSC_ILi14EEEEEEEEENSB_IJNSB_IJSJ_NSC_ILi256EEEEEENSB_IJSE_SY_EEENSB_IJSY_NSC_ILi4096EEEEEEEEEEEEEvEENS15_INSA_23SM90_TMA_LOAD_MULTICASTENS17_INS18_ILi3ELi4ELi3EEES1B_NSW_INSB_IJNSB_IJNSC_ILi64EEESD_EEENSB_IJS1C_NSC_ILi4EEEEEES1H_EEENSB_IJNSB_IJSE_NSC_ILi2048EEEEEENSB_IJS1U_NSC_ILi512EEEEEES1N_EEEEEEEvEEEENS_8epilogue10collective6detail29Sm90TmaWarpSpecializedAdapterINS29_15DefaultEpilogueISM_NSB_IJNSB_IJllllEEESE_SY_EEES2E_NS28_6thread17LinearCombinationISM_Li1EffLNS2F_9ScaleType4KindE0ELNS_15FloatRoundStyleE2ESM_EENS_4gemm15EpilogueDefaultEEEEEvvEEEEvNT_6ParamsE --------------------------
	.section	.nv.shared._ZN7cutlass13device_kernelINS_4conv6kernel13ConvUniversalINS1_16ConvProblemShapeILNS1_8OperatorE1ELi3EEENS1_10collective14CollectiveConvINS1_46MainloopSm90TmaGmmaWarpSpecializedImplicitGemmILS5_1ELi14ELi3EN4cute5tupleIJNSA_1CILi2EEENSC_ILi1EEESE_EEENS1_36KernelImplicitTmaWarpSpecializedSm90ELi1EEENSB_IJNSC_ILi128EEESI_NSB_IJNSC_ILi32EEEEEEEEENS_6half_tESM_NSA_8TiledMMAINSA_8MMA_AtomIJNSA_4SM904GMMA26MMA_64x128x16_F32F16F16_SSILNSQ_5MajorE0ELSS_1ELNSQ_7ScaleInE1ELST_1EEEEEENSA_6LayoutINSB_IJSE_SE_SE_EEENSB_IJNSC_ILi0EEESY_SY_EEEEENSB_IJNSA_10UnderscoreES11_S11_EEEEENS7_6detail26Sm90ImplicitGemmTileTraitsINSA_20SM90_TMA_LOAD_IM2COLENSA_14ComposedLayoutINSA_7SwizzleILi2ELi4ELi3EEENSA_18smem_ptr_flag_bitsILi16EEENSW_INSB_IJNSB_IJNSC_ILi8EEENSC_ILi16EEEEEENSB_IJSJ_SE_EEENSB_IJSE_NSC_ILi14EEEEEEEEENSB_IJNSB_IJSJ_NSC_ILi256EEEEEENSB_IJSE_SY_EEENSB_IJSY_NSC_ILi4096EEEEEEEEEEEEEvEENS15_INSA_23SM90_TMA_LOAD_MULTICASTENS17_INS18_ILi3ELi4ELi3EEES1B_NSW_INSB_IJNSB_IJNSC_ILi64EEESD_EEENSB_IJS1C_NSC_ILi4EEEEEES1H_EEENSB_IJNSB_IJSE_NSC_ILi2048EEEEEENSB_IJS1U_NSC_ILi512EEEEEES1N_EEEEEEEvEEEENS_8epilogue10collective6detail29Sm90TmaWarpSpecializedAdapterINS29_15DefaultEpilogueISM_NSB_IJNSB_IJllllEEESE_SY_EEES2E_NS28_6thread17LinearCombinationISM_Li1EffLNS2F_9ScaleType4KindE0ELNS_15FloatRoundStyleE2ESM_EENS_4gemm15EpilogueDefaultEEEEEvvEEEEvNT_6ParamsE,"aw",@nobits
	.sectionflags	@""
	.align	16
	.zero		1024


//--------------------- .nv.shared.reserved.0     --------------------------
	.section	.nv.shared.reserved.0,"aw",@nobits
	.weak		__nv_reservedSMEM_offset_0_alias
	.size		__nv_reservedSMEM_offset_0_alias, 0, 0
	.other		__nv_reservedSMEM_offset_0_alias,@"STO_CUDA_RESERVED_SHARED STV_DEFAULT"
__nv_reservedSMEM_offset_0_alias:
	.zero		0


//--------------------- .nv.global                --------------------------
	.section	.nv.global,"aw",@nobits
.nv.global:
	.type		_ZN39_INTERNAL_c44cc2e7_4_k_cu_e2af2cab_34654cute1_E,@object
	.size		_ZN39_INTERNAL_c44cc2e7_4_k_cu_e2af2cab_34654cute1_E,(_ZN39_INTERNAL_c44cc2e7_4_k_cu_e2af2cab_34654cuda3std3__45__cpo6cbeginE - _ZN39_INTERNAL_c44cc2e7_4_k_cu_e2af2cab_34654cute1_E)
_ZN39_INTERNAL_c44cc2e7_4_k_cu_e2af2cab_34654cute1_E:
	.zero		1
	.type		_ZN39_INTERNAL_c44cc2e7_4_k_cu_e2af2cab_34654cuda3std3__45__cpo6cbeginE,@object
	.size		_ZN39_INTERNAL_c44cc2e7_4_k_cu_e2af2cab_34654cuda3std3__45__cpo6cbeginE,(_ZN39_INTERNAL_c44cc2e7_4_k_cu_e2af2cab_34654cuda3std3__48in_placeE - _ZN39_INTERNAL_c44cc2e7_4_k_cu_e2af2cab_34654cuda3std3__45__cpo6cbeginE)
_ZN39_INTERNAL_c44cc2e7_4_k_cu_e2af2cab_34654cuda3std3__45__cpo6cbeginE:
	.zero		1
	.type		_ZN39_INTERNAL_c44cc2e7_4_k_cu_e2af2cab_34654cuda3std3__48in_placeE,@object
	.size		_ZN39_INTERNAL_c44cc2e7_4_k_cu_e2af2cab_34654cuda3std3__48in_placeE,(_ZN39_INTERNAL_c44cc2e7_4_k_cu_e2af2cab_34654cuda3std6ranges3__45__cpo9iter_moveE - _ZN39_INTERNAL_c44cc2e7_4_k_cu_e2af2cab_34654cuda3std3__48in_placeE)
_ZN39_INTERNAL_c44cc2e7_4_k_cu_e2af2cab_34654cuda3std3__48in_placeE:
	.zero		1
	.type		_ZN39_INTERNAL_c44cc2e7_4_k_cu_e2af2cab_34654cuda3std6ranges3__45__cpo9iter_moveE,@object
	.size		_ZN39_INTERNAL_c44cc2e7_4_k_cu_e2af2cab_34654cuda3std6ranges3__45__cpo9iter_moveE,(_ZN39_INTERNAL_c44cc2e7_4_k_cu_e2af2cab_34654cuda3std3__45__cpo5beginE - _ZN39_INTERNAL_c44cc2e7_4_k_cu_e2af2cab_34654cuda3std6ranges3__45__cpo9iter_moveE)
_ZN39_INTERNAL_c44cc2e7_4_k_cu_e2af2cab_34654cuda3std6ranges3__45__cpo9iter_moveE:
	.zero		1
	.type		_ZN39_INTERNAL_c44cc2e7_4_k_cu_e2af2cab_34654cuda3std3__45__cpo5beginE,@object
	.size		_ZN39_INTERNAL_c44cc2e7_4_k_cu_e2af2cab_34654cuda3std3__45__cpo5beginE,(_ZN39_INTERNAL_c44cc2e7_4_k_cu_e2af2cab_34654cuda3std3__441_GLOBAL__N__c44cc2e7_4_k_cu_e2af2cab_34656ignoreE - _ZN39_INTERNAL_c44cc2e7_4_k_cu_e2af2cab_34654cuda3std3__45__cpo5beginE)
_ZN39_INTERNAL_c44cc2e7_4_k_cu_e2af2cab_34654cuda3std3__45__cpo5beginE:
	.zero		1
	.type		_ZN39_INTERNAL_c44cc2e7_4_k_cu_e2af2cab_34654cuda3std3__441_GLOBAL__N__c44cc2e7_4_k_cu_e2af2cab_34656ignoreE,@object
	.size		_ZN39_INTERNAL_c44cc2e7_4_k_cu_e2af2cab_34654cuda3std3__441_GLOBAL__N__c44cc2e7_4_k_cu_e2af2cab_34656ignoreE,(_ZN39_INTERNAL_c44cc2e7_4_k_cu_e2af2cab_34654cute7productE - _ZN39_INTERNAL_c44cc2e7_4_k_cu_e2af2cab_34654cuda3std3__441_GLOBAL__N__c44cc2e7_4_k_cu_e2af2cab_34656ignoreE)
_ZN39_INTERNAL_c44cc2e7_4_k_cu_e2af2cab_34654cuda3std3__441_GLOBAL__N__c44cc2e7_4_k_cu_e2af2cab_34656ignoreE:
	.zero		1
	.type		_ZN39_INTERNAL_c44cc2e7_4_k_cu_e2af2cab_34654cute7productE,@object
	.size		_ZN39_INTERNAL_c44cc2e7_4_k_cu_e2af2cab_34654cute7productE,(_ZN39_INTERNAL_c44cc2e7_4_k_cu_e2af2cab_34654cuda3std3__45__cpo3endE - _ZN39_INTERNAL_c44cc2e7_4_k_cu_e2af2cab_34654cute7productE)
_ZN39_INTERNAL_c44cc2e7_4_k_cu_e2af2cab_34654cute7productE:
	.zero		1
	.type		_ZN39_INTERNAL_c44cc2e7_4_k_cu_e2af2cab_34654cuda3std3__45__cpo3endE,@object
	.size		_ZN39_INTERNAL_c44cc2e7_4_k_cu_e2af2cab_34654cuda3std3__45__cpo3endE,(_ZN39_INTERNAL_c44cc2e7_4_k_cu_e2af2cab_34654cuda3std3__419piecewise_constructE - _ZN39_INTERNAL_c44cc2e7_4_k_cu_e2af2cab_34654cuda3std3__45__cpo3endE)
_ZN39_INTERNAL_c44cc2e7_4_k_cu_e2af2cab_34654cuda3std3__45__cpo3endE:
	.zero		1
	.type		_ZN39_INTERNAL_c44cc2e7_4_k_cu_e2af2cab_34654cuda3std3__419piecewise_constructE,@object
	.size		_ZN39_INTERNAL_c44cc2e7_4_k_cu_e2af2cab_34654cuda3std3__419piecewise_constructE,(_ZN39_INTERNAL_c44cc2e7_4_k_cu_e2af2cab_34654cuda3std3__45__cpo4cendE - _ZN39_INTERNAL_c44cc2e7_4_k_cu_e2af2cab_34654cuda3std3__419piecewise_constructE)
_ZN39_INTERNAL_c44cc2e7_4_k_cu_e2af2cab_34654cuda3std3__419piecewise_constructE:
	.zero		1
	.type		_ZN39_INTERNAL_c44cc2e7_4_k_cu_e2af2cab_34654cuda3std3__45__cpo4cendE,@object
	.size		_ZN39_INTERNAL_c44cc2e7_4_k_cu_e2af2cab_34654cuda3std3__45__cpo4cendE,(_ZN39_INTERNAL_c44cc2e7_4_k_cu_e2af2cab_34654cuda3std6ranges3__45__cpo4swapE - _ZN39_INTERNAL_c44cc2e7_4_k_cu_e2af2cab_34654cuda3std3__45__cpo4cendE)
_ZN39_INTERNAL_c44cc2e7_4_k_cu_e2af2cab_34654cuda3std3__45__cpo4cendE:
	.zero		1
	.type		_ZN39_INTERNAL_c44cc2e7_4_k_cu_e2af2cab_34654cuda3std6ranges3__45__cpo4swapE,@object
	.size		_ZN39_INTERNAL_c44cc2e7_4_k_cu_e2af2cab_34654cuda3std6ranges3__45__cpo4swapE,(.L_7 - _ZN39_INTERNAL_c44cc2e7_4_k_cu_e2af2cab_34654cuda3std6ranges3__45__cpo4swapE)
_ZN39_INTERNAL_c44cc2e7_4_k_cu_e2af2cab_34654cuda3std6ranges3__45__cpo4swapE:
	.zero		1
.L_7:


//--------------------- .nv.constant0._ZN7cutlass13device_kernelINS_4conv6kernel13ConvUniversalINS1_16ConvProblemShapeILNS1_8OperatorE1ELi3EEENS1_10collective14CollectiveConvINS1_46MainloopSm90TmaGmmaWarpSpecializedImplicitGemmILS5_1ELi14ELi3EN4cute5tupleIJNSA_1CILi2EEENSC_ILi1EEESE_EEENS1_36KernelImplicitTmaWarpSpecializedSm90ELi1EEENSB_IJNSC_ILi128EEESI_NSB_IJNSC_ILi32EEEEEEEEENS_6half_tESM_NSA_8TiledMMAINSA_8MMA_AtomIJNSA_4SM904GMMA26MMA_64x128x16_F32F16F16_SSILNSQ_5MajorE0ELSS_1ELNSQ_7ScaleInE1ELST_1EEEEEENSA_6LayoutINSB_IJSE_SE_SE_EEENSB_IJNSC_ILi0EEESY_SY_EEEEENSB_IJNSA_10UnderscoreES11_S11_EEEEENS7_6detail26Sm90ImplicitGemmTileTraitsINSA_20SM90_TMA_LOAD_IM2COLENSA_14ComposedLayoutINSA_7SwizzleILi2ELi4ELi3EEENSA_18smem_ptr_flag_bitsILi16EEENSW_INSB_IJNSB_IJNSC_ILi8EEENSC_ILi16EEEEEENSB_IJSJ_SE_EEENSB_IJSE_NSC_ILi14EEEEEEEEENSB_IJNSB_IJSJ_NSC_ILi256EEEEEENSB_IJSE_SY_EEENSB_IJSY_NSC_ILi4096EEEEEEEEEEEEEvEENS15_INSA_23SM90_TMA_LOAD_MULTICASTENS17_INS18_ILi3ELi4ELi3EEES1B_NSW_INSB_IJNSB_IJNSC_ILi64EEESD_EEENSB_IJS1C_NSC_ILi4EEEEEES1H_EEENSB_IJNSB_IJSE_NSC_ILi2048EEEEEENSB_IJS1U_NSC_ILi512EEEEEES1N_EEEEEEEvEEEENS_8epilogue10collective6detail29Sm90TmaWarpSpecializedAdapterINS29_15DefaultEpilogueISM_NSB_IJNSB_IJllllEEESE_SY_EEES2E_NS28_6thread17LinearCombinationISM_Li1EffLNS2F_9ScaleType4KindE0ELNS_15FloatRoundStyleE2ESM_EENS_4gemm15EpilogueDefaultEEEEEvvEEEEvNT_6ParamsE --------------------------
	.section	.nv.constant0._ZN7cutlass13device_kernelINS_4conv6kernel13ConvUniversalINS1_16ConvProblemShapeILNS1_8OperatorE1ELi3EEENS1_10collective14CollectiveConvINS1_46MainloopSm90TmaGmmaWarpSpecializedImplicitGemmILS5_1ELi14ELi3EN4cute5tupleIJNSA_1CILi2EEENSC_ILi1EEESE_EEENS1_36KernelImplicitTmaWarpSpecializedSm90ELi1EEENSB_IJNSC_ILi128EEESI_NSB_IJNSC_ILi32EEEEEEEEENS_6half_tESM_NSA_8TiledMMAINSA_8MMA_AtomIJNSA_4SM904GMMA26MMA_64x128x16_F32F16F16_SSILNSQ_5MajorE0ELSS_1ELNSQ_7ScaleInE1ELST_1EEEEEENSA_6LayoutINSB_IJSE_SE_SE_EEENSB_IJNSC_ILi0EEESY_SY_EEEEENSB_IJNSA_10UnderscoreES11_S11_EEEEENS7_6detail26Sm90ImplicitGemmTileTraitsINSA_20SM90_TMA_LOAD_IM2COLENSA_14ComposedLayoutINSA_7SwizzleILi2ELi4ELi3EEENSA_18smem_ptr_flag_bitsILi16EEENSW_INSB_IJNSB_IJNSC_ILi8EEENSC_ILi16EEEEEENSB_IJSJ_SE_EEENSB_IJSE_NSC_ILi14EEEEEEEEENSB_IJNSB_IJSJ_NSC_ILi256EEEEEENSB_IJSE_SY_EEENSB_IJSY_NSC_ILi4096EEEEEEEEEEEEEvEENS15_INSA_23SM90_TMA_LOAD_MULTICASTENS17_INS18_ILi3ELi4ELi3EEES1B_NSW_INSB_IJNSB_IJNSC_ILi64EEESD_EEENSB_IJS1C_NSC_ILi4EEEEEES1H_EEENSB_IJNSB_IJSE_NSC_ILi2048EEEEEENSB_IJS1U_NSC_ILi512EEEEEES1N_EEEEEEEvEEEENS_8epilogue10collective6detail29Sm90TmaWarpSpecializedAdapterINS29_15DefaultEpilogueISM_NSB_IJNSB_IJllllEEESE_SY_EEES2E_NS28_6thread17LinearCombinationISM_Li1EffLNS2F_9ScaleType4KindE0ELNS_15FloatRoundStyleE2ESM_EENS_4gemm15EpilogueDefaultEEEEEvvEEEEvNT_6ParamsE,"a",@progbits
	.sectionflags	@""
	.align	4
.nv.constant0._ZN7cutlass13device_kernelINS_4conv6kernel13ConvUniversalINS1_16ConvProblemShapeILNS1_8OperatorE1ELi3EEENS1_10collective14CollectiveConvINS1_46MainloopSm90TmaGmmaWarpSpecializedImplicitGemmILS5_1ELi14ELi3EN4cute5tupleIJNSA_1CILi2EEENSC_ILi1EEESE_EEENS1_36KernelImplicitTmaWarpSpecializedSm90ELi1EEENSB_IJNSC_ILi128EEESI_NSB_IJNSC_ILi32EEEEEEEEENS_6half_tESM_NSA_8TiledMMAINSA_8MMA_AtomIJNSA_4SM904GMMA26MMA_64x128x16_F32F16F16_SSILNSQ_5MajorE0ELSS_1ELNSQ_7ScaleInE1ELST_1EEEEEENSA_6LayoutINSB_IJSE_SE_SE_EEENSB_IJNSC_ILi0EEESY_SY_EEEEENSB_IJNSA_10UnderscoreES11_S11_EEEEENS7_6detail26Sm90ImplicitGemmTileTraitsINSA_20SM90_TMA_LOAD_IM2COLENSA_14ComposedLayoutINSA_7SwizzleILi2ELi4ELi3EEENSA_18smem_ptr_flag_bitsILi16EEENSW_INSB_IJNSB_IJNSC_ILi8EEENSC_ILi16EEEEEENSB_IJSJ_SE_EEENSB_IJSE_NSC_ILi14EEEEEEEEENSB_IJNSB_IJSJ_NSC_ILi256EEEEEENSB_IJSE_SY_EEENSB_IJSY_NSC_ILi4096EEEEEEEEEEEEEvEENS15_INSA_23SM90_TMA_LOAD_MULTICASTENS17_INS18_ILi3ELi4ELi3EEES1B_NSW_INSB_IJNSB_IJNSC_ILi64EEESD_EEENSB_IJS1C_NSC_ILi4EEEEEES1H_EEENSB_IJNSB_IJSE_NSC_ILi2048EEEEEENSB_IJS1U_NSC_ILi512EEEEEES1N_EEEEEEEvEEEENS_8epilogue10collective6detail29Sm90TmaWarpSpecializedAdapterINS29_15DefaultEpilogueISM_NSB_IJNSB_IJllllEEESE_SY_EEES2E_NS28_6thread17LinearCombinationISM_Li1EffLNS2F_9ScaleType4KindE0ELNS_15FloatRoundStyleE2ESM_EENS_4gemm15EpilogueDefaultEEEEEvvEEEEvNT_6ParamsE:
	.zero		1664


//--------------------- SYMBOLS --------------------------

	.type		.nv.reservedSmem.offset0,@object
	.size		.nv.reservedSmem.offset0,0x4
